//
// Generated by NVIDIA NVVM Compiler
//
// Compiler Build ID: CL-36424714
// Cuda compilation tools, release 13.0, V13.0.88
// Based on NVVM 20.0.0
//

.version 9.0
.target sm_100
.address_size 64

	// .globl	_Z15tensorGatherF32PfPllS0_S0_llS_i

.visible .entry _Z15tensorGatherF32PfPllS0_S0_llS_i(
	.param .u64 .ptr .align 1 _Z15tensorGatherF32PfPllS0_S0_llS_i_param_0,
	.param .u64 .ptr .align 1 _Z15tensorGatherF32PfPllS0_S0_llS_i_param_1,
	.param .u64 _Z15tensorGatherF32PfPllS0_S0_llS_i_param_2,
	.param .u64 .ptr .align 1 _Z15tensorGatherF32PfPllS0_S0_llS_i_param_3,
	.param .u64 .ptr .align 1 _Z15tensorGatherF32PfPllS0_S0_llS_i_param_4,
	.param .u64 _Z15tensorGatherF32PfPllS0_S0_llS_i_param_5,
	.param .u64 _Z15tensorGatherF32PfPllS0_S0_llS_i_param_6,
	.param .u64 .ptr .align 1 _Z15tensorGatherF32PfPllS0_S0_llS_i_param_7,
	.param .u32 _Z15tensorGatherF32PfPllS0_S0_llS_i_param_8
)
{
	.local .align 16 .b8 	__local_depot0[128];
	.reg .b64 	%SP;
	.reg .b64 	%SPL;
	.reg .pred 	%p<104>;
	.reg .b32 	%r<98>;
	.reg .b32 	%f<2>;
	.reg .b64 	%rd<1659>;

	mov.u64 	%SPL, __local_depot0;
	ld.param.u64 	%rd334, [_Z15tensorGatherF32PfPllS0_S0_llS_i_param_1];
	ld.param.u64 	%rd330, [_Z15tensorGatherF32PfPllS0_S0_llS_i_param_2];
	ld.param.u64 	%rd335, [_Z15tensorGatherF32PfPllS0_S0_llS_i_param_3];
	ld.param.u64 	%rd336, [_Z15tensorGatherF32PfPllS0_S0_llS_i_param_4];
	ld.param.u64 	%rd331, [_Z15tensorGatherF32PfPllS0_S0_llS_i_param_5];
	ld.param.u64 	%rd332, [_Z15tensorGatherF32PfPllS0_S0_llS_i_param_6];
	ld.param.s32 	%rd337, [_Z15tensorGatherF32PfPllS0_S0_llS_i_param_8];
	cvta.to.global.u64 	%rd1, %rd336;
	cvta.to.global.u64 	%rd2, %rd334;
	cvta.to.global.u64 	%rd3, %rd335;
	add.u64 	%rd4, %SPL, 32;
	add.u64 	%rd5, %SPL, 0;
	add.u64 	%rd6, %SPL, 96;
	add.u64 	%rd7, %SPL, 64;
	mov.u32 	%r1, %ntid.x;
	mov.u32 	%r2, %ctaid.x;
	mov.u32 	%r3, %tid.x;
	mad.lo.s32 	%r4, %r1, %r2, %r3;
	cvt.u64.u32 	%rd8, %r4;
	setp.ge.s64 	%p1, %rd8, %rd337;
	@%p1 bra 	$L__BB0_191;
	mov.b64 	%rd342, 0;
	st.local.v2.u64 	[%rd4+16], {%rd342, %rd342};
	mov.b64 	%rd343, 1;
	st.local.v2.u64 	[%rd4], {%rd343, %rd342};
	setp.lt.s64 	%p2, %rd330, 2;
	@%p2 bra 	$L__BB0_13;
	add.s64 	%rd9, %rd330, -1;
	add.s64 	%rd345, %rd330, -2;
	setp.lt.u64 	%p3, %rd345, 15;
	mov.b64 	%rd1551, 1;
	@%p3 bra 	$L__BB0_5;
	add.s64 	%rd1548, %rd4, 64;
	shl.b64 	%rd347, %rd330, 3;
	add.s64 	%rd348, %rd347, %rd2;
	add.s64 	%rd1547, %rd348, -64;
	mov.b64 	%rd1549, 1;
	mov.u64 	%rd1551, %rd1549;
$L__BB0_4:
	.pragma "nounroll";
	ld.global.u64 	%rd349, [%rd1547+56];
	mul.lo.s64 	%rd350, %rd349, %rd1549;
	st.local.u64 	[%rd1548+-56], %rd350;
	ld.global.u64 	%rd351, [%rd1547+48];
	mul.lo.s64 	%rd352, %rd351, %rd350;
	ld.global.u64 	%rd353, [%rd1547+40];
	mul.lo.s64 	%rd354, %rd353, %rd352;
	st.local.v2.u64 	[%rd1548+-48], {%rd352, %rd354};
	ld.global.u64 	%rd355, [%rd1547+32];
	mul.lo.s64 	%rd356, %rd355, %rd354;
	ld.global.u64 	%rd357, [%rd1547+24];
	mul.lo.s64 	%rd358, %rd357, %rd356;
	st.local.v2.u64 	[%rd1548+-32], {%rd356, %rd358};
	ld.global.u64 	%rd359, [%rd1547+16];
	mul.lo.s64 	%rd360, %rd359, %rd358;
	ld.global.u64 	%rd361, [%rd1547+8];
	mul.lo.s64 	%rd362, %rd361, %rd360;
	st.local.v2.u64 	[%rd1548+-16], {%rd360, %rd362};
	ld.global.u64 	%rd363, [%rd1547];
	mul.lo.s64 	%rd364, %rd363, %rd362;
	ld.global.u64 	%rd365, [%rd1547+-8];
	mul.lo.s64 	%rd366, %rd365, %rd364;
	st.local.v2.u64 	[%rd1548], {%rd364, %rd366};
	ld.global.u64 	%rd367, [%rd1547+-16];
	mul.lo.s64 	%rd368, %rd367, %rd366;
	ld.global.u64 	%rd369, [%rd1547+-24];
	mul.lo.s64 	%rd370, %rd369, %rd368;
	st.local.v2.u64 	[%rd1548+16], {%rd368, %rd370};
	ld.global.u64 	%rd371, [%rd1547+-32];
	mul.lo.s64 	%rd372, %rd371, %rd370;
	ld.global.u64 	%rd373, [%rd1547+-40];
	mul.lo.s64 	%rd374, %rd373, %rd372;
	st.local.v2.u64 	[%rd1548+32], {%rd372, %rd374};
	ld.global.u64 	%rd375, [%rd1547+-48];
	mul.lo.s64 	%rd376, %rd375, %rd374;
	ld.global.u64 	%rd377, [%rd1547+-56];
	mul.lo.s64 	%rd378, %rd377, %rd376;
	st.local.v2.u64 	[%rd1548+48], {%rd376, %rd378};
	ld.global.u64 	%rd379, [%rd1547+-64];
	mul.lo.s64 	%rd1549, %rd379, %rd378;
	st.local.u64 	[%rd1548+64], %rd1549;
	add.s64 	%rd1551, %rd1551, 16;
	and.b64  	%rd380, %rd9, -16;
	sub.s64 	%rd381, %rd1551, %rd380;
	add.s64 	%rd1548, %rd1548, 128;
	add.s64 	%rd1547, %rd1547, -128;
	setp.ne.s64 	%p4, %rd381, 1;
	@%p4 bra 	$L__BB0_4;
$L__BB0_5:
	and.b64  	%rd21, %rd9, 15;
	setp.eq.s64 	%p5, %rd21, 0;
	@%p5 bra 	$L__BB0_13;
	setp.lt.u64 	%p6, %rd21, 8;
	@%p6 bra 	$L__BB0_8;
	shl.b64 	%rd382, %rd1551, 32;
	add.s64 	%rd383, %rd382, -4294967296;
	shr.s64 	%rd384, %rd383, 29;
	add.s64 	%rd385, %rd4, %rd384;
	ld.local.u64 	%rd386, [%rd385];
	sub.s64 	%rd387, %rd330, %rd1551;
	shl.b64 	%rd388, %rd387, 3;
	add.s64 	%rd389, %rd2, %rd388;
	ld.global.u64 	%rd390, [%rd389];
	mul.lo.s64 	%rd391, %rd390, %rd386;
	shl.b64 	%rd392, %rd1551, 3;
	add.s64 	%rd393, %rd4, %rd392;
	st.local.u64 	[%rd393], %rd391;
	add.s64 	%rd394, %rd1551, 1;
	and.b64  	%rd395, %rd394, 4294967295;
	shr.s64 	%rd396, %rd382, 29;
	add.s64 	%rd397, %rd4, %rd396;
	ld.local.u64 	%rd398, [%rd397];
	sub.s64 	%rd399, %rd330, %rd395;
	shl.b64 	%rd400, %rd399, 3;
	add.s64 	%rd401, %rd2, %rd400;
	ld.global.u64 	%rd402, [%rd401];
	mul.lo.s64 	%rd403, %rd402, %rd398;
	shl.b64 	%rd404, %rd394, 3;
	and.b64  	%rd405, %rd404, 34359738360;
	add.s64 	%rd406, %rd4, %rd405;
	st.local.u64 	[%rd406], %rd403;
	add.s64 	%rd407, %rd1551, 2;
	and.b64  	%rd408, %rd407, 4294967295;
	add.s64 	%rd409, %rd382, 4294967296;
	shr.s64 	%rd410, %rd409, 29;
	add.s64 	%rd411, %rd4, %rd410;
	ld.local.u64 	%rd412, [%rd411];
	sub.s64 	%rd413, %rd330, %rd408;
	shl.b64 	%rd414, %rd413, 3;
	add.s64 	%rd415, %rd2, %rd414;
	ld.global.u64 	%rd416, [%rd415];
	mul.lo.s64 	%rd417, %rd416, %rd412;
	shl.b64 	%rd418, %rd407, 3;
	and.b64  	%rd419, %rd418, 34359738360;
	add.s64 	%rd420, %rd4, %rd419;
	st.local.u64 	[%rd420], %rd417;
	add.s64 	%rd421, %rd1551, 3;
	and.b64  	%rd422, %rd421, 4294967295;
	add.s64 	%rd423, %rd382, 8589934592;
	shr.s64 	%rd424, %rd423, 29;
	add.s64 	%rd425, %rd4, %rd424;
	ld.local.u64 	%rd426, [%rd425];
	sub.s64 	%rd427, %rd330, %rd422;
	shl.b64 	%rd428, %rd427, 3;
	add.s64 	%rd429, %rd2, %rd428;
	ld.global.u64 	%rd430, [%rd429];
	mul.lo.s64 	%rd431, %rd430, %rd426;
	shl.b64 	%rd432, %rd421, 3;
	and.b64  	%rd433, %rd432, 34359738360;
	add.s64 	%rd434, %rd4, %rd433;
	st.local.u64 	[%rd434], %rd431;
	add.s64 	%rd435, %rd1551, 4;
	and.b64  	%rd436, %rd435, 4294967295;
	add.s64 	%rd437, %rd382, 12884901888;
	shr.s64 	%rd438, %rd437, 29;
	add.s64 	%rd439, %rd4, %rd438;
	ld.local.u64 	%rd440, [%rd439];
	sub.s64 	%rd441, %rd330, %rd436;
	shl.b64 	%rd442, %rd441, 3;
	add.s64 	%rd443, %rd2, %rd442;
	ld.global.u64 	%rd444, [%rd443];
	mul.lo.s64 	%rd445, %rd444, %rd440;
	shl.b64 	%rd446, %rd435, 3;
	and.b64  	%rd447, %rd446, 34359738360;
	add.s64 	%rd448, %rd4, %rd447;
	st.local.u64 	[%rd448], %rd445;
	add.s64 	%rd449, %rd1551, 5;
	and.b64  	%rd450, %rd449, 4294967295;
	add.s64 	%rd451, %rd382, 17179869184;
	shr.s64 	%rd452, %rd451, 29;
	add.s64 	%rd453, %rd4, %rd452;
	ld.local.u64 	%rd454, [%rd453];
	sub.s64 	%rd455, %rd330, %rd450;
	shl.b64 	%rd456, %rd455, 3;
	add.s64 	%rd457, %rd2, %rd456;
	ld.global.u64 	%rd458, [%rd457];
	mul.lo.s64 	%rd459, %rd458, %rd454;
	shl.b64 	%rd460, %rd449, 3;
	and.b64  	%rd461, %rd460, 34359738360;
	add.s64 	%rd462, %rd4, %rd461;
	st.local.u64 	[%rd462], %rd459;
	add.s64 	%rd463, %rd1551, 6;
	and.b64  	%rd464, %rd463, 4294967295;
	add.s64 	%rd465, %rd382, 21474836480;
	shr.s64 	%rd466, %rd465, 29;
	add.s64 	%rd467, %rd4, %rd466;
	ld.local.u64 	%rd468, [%rd467];
	sub.s64 	%rd469, %rd330, %rd464;
	shl.b64 	%rd470, %rd469, 3;
	add.s64 	%rd471, %rd2, %rd470;
	ld.global.u64 	%rd472, [%rd471];
	mul.lo.s64 	%rd473, %rd472, %rd468;
	shl.b64 	%rd474, %rd463, 3;
	and.b64  	%rd475, %rd474, 34359738360;
	add.s64 	%rd476, %rd4, %rd475;
	st.local.u64 	[%rd476], %rd473;
	add.s64 	%rd477, %rd1551, 7;
	and.b64  	%rd478, %rd477, 4294967295;
	add.s64 	%rd479, %rd382, 25769803776;
	shr.s64 	%rd480, %rd479, 29;
	add.s64 	%rd481, %rd4, %rd480;
	ld.local.u64 	%rd482, [%rd481];
	sub.s64 	%rd483, %rd330, %rd478;
	shl.b64 	%rd484, %rd483, 3;
	add.s64 	%rd485, %rd2, %rd484;
	ld.global.u64 	%rd486, [%rd485];
	mul.lo.s64 	%rd487, %rd486, %rd482;
	shl.b64 	%rd488, %rd477, 3;
	and.b64  	%rd489, %rd488, 34359738360;
	add.s64 	%rd490, %rd4, %rd489;
	st.local.u64 	[%rd490], %rd487;
	add.s64 	%rd491, %rd1551, 8;
	and.b64  	%rd1551, %rd491, 4294967295;
$L__BB0_8:
	and.b64  	%rd24, %rd9, 7;
	setp.eq.s64 	%p7, %rd24, 0;
	@%p7 bra 	$L__BB0_13;
	and.b64  	%rd1554, %rd9, 3;
	setp.lt.u64 	%p8, %rd24, 4;
	@%p8 bra 	$L__BB0_11;
	shl.b64 	%rd492, %rd1551, 32;
	add.s64 	%rd493, %rd492, -4294967296;
	shr.s64 	%rd494, %rd493, 29;
	add.s64 	%rd495, %rd4, %rd494;
	ld.local.u64 	%rd496, [%rd495];
	sub.s64 	%rd497, %rd330, %rd1551;
	shl.b64 	%rd498, %rd497, 3;
	add.s64 	%rd499, %rd2, %rd498;
	ld.global.u64 	%rd500, [%rd499];
	mul.lo.s64 	%rd501, %rd500, %rd496;
	shl.b64 	%rd502, %rd1551, 3;
	add.s64 	%rd503, %rd4, %rd502;
	st.local.u64 	[%rd503], %rd501;
	add.s64 	%rd504, %rd1551, 1;
	and.b64  	%rd505, %rd504, 4294967295;
	shr.s64 	%rd506, %rd492, 29;
	add.s64 	%rd507, %rd4, %rd506;
	ld.local.u64 	%rd508, [%rd507];
	sub.s64 	%rd509, %rd330, %rd505;
	shl.b64 	%rd510, %rd509, 3;
	add.s64 	%rd511, %rd2, %rd510;
	ld.global.u64 	%rd512, [%rd511];
	mul.lo.s64 	%rd513, %rd512, %rd508;
	shl.b64 	%rd514, %rd504, 3;
	and.b64  	%rd515, %rd514, 34359738360;
	add.s64 	%rd516, %rd4, %rd515;
	st.local.u64 	[%rd516], %rd513;
	add.s64 	%rd517, %rd1551, 2;
	and.b64  	%rd518, %rd517, 4294967295;
	add.s64 	%rd519, %rd492, 4294967296;
	shr.s64 	%rd520, %rd519, 29;
	add.s64 	%rd521, %rd4, %rd520;
	ld.local.u64 	%rd522, [%rd521];
	sub.s64 	%rd523, %rd330, %rd518;
	shl.b64 	%rd524, %rd523, 3;
	add.s64 	%rd525, %rd2, %rd524;
	ld.global.u64 	%rd526, [%rd525];
	mul.lo.s64 	%rd527, %rd526, %rd522;
	shl.b64 	%rd528, %rd517, 3;
	and.b64  	%rd529, %rd528, 34359738360;
	add.s64 	%rd530, %rd4, %rd529;
	st.local.u64 	[%rd530], %rd527;
	add.s64 	%rd531, %rd1551, 3;
	and.b64  	%rd532, %rd531, 4294967295;
	add.s64 	%rd533, %rd492, 8589934592;
	shr.s64 	%rd534, %rd533, 29;
	add.s64 	%rd535, %rd4, %rd534;
	ld.local.u64 	%rd536, [%rd535];
	sub.s64 	%rd537, %rd330, %rd532;
	shl.b64 	%rd538, %rd537, 3;
	add.s64 	%rd539, %rd2, %rd538;
	ld.global.u64 	%rd540, [%rd539];
	mul.lo.s64 	%rd541, %rd540, %rd536;
	shl.b64 	%rd542, %rd531, 3;
	and.b64  	%rd543, %rd542, 34359738360;
	add.s64 	%rd544, %rd4, %rd543;
	st.local.u64 	[%rd544], %rd541;
	add.s64 	%rd545, %rd1551, 4;
	and.b64  	%rd1551, %rd545, 4294967295;
$L__BB0_11:
	setp.eq.s64 	%p9, %rd1554, 0;
	@%p9 bra 	$L__BB0_13;
$L__BB0_12:
	.pragma "nounroll";
	shl.b64 	%rd546, %rd1551, 32;
	add.s64 	%rd547, %rd546, -4294967296;
	shr.s64 	%rd548, %rd547, 29;
	add.s64 	%rd549, %rd4, %rd548;
	ld.local.u64 	%rd550, [%rd549];
	sub.s64 	%rd551, %rd330, %rd1551;
	shl.b64 	%rd552, %rd551, 3;
	add.s64 	%rd553, %rd2, %rd552;
	ld.global.u64 	%rd554, [%rd553];
	mul.lo.s64 	%rd555, %rd554, %rd550;
	shl.b64 	%rd556, %rd1551, 3;
	add.s64 	%rd557, %rd4, %rd556;
	st.local.u64 	[%rd557], %rd555;
	add.s64 	%rd558, %rd1551, 1;
	and.b64  	%rd1551, %rd558, 4294967295;
	add.s64 	%rd1554, %rd1554, -1;
	setp.ne.s64 	%p10, %rd1554, 0;
	@%p10 bra 	$L__BB0_12;
$L__BB0_13:
	mov.b64 	%rd559, 1;
	st.local.u64 	[%rd5], %rd559;
	setp.lt.s64 	%p11, %rd331, 2;
	@%p11 bra 	$L__BB0_25;
	add.s64 	%rd32, %rd331, -1;
	add.s64 	%rd561, %rd331, -2;
	setp.lt.u64 	%p12, %rd561, 15;
	mov.b64 	%rd1564, 1;
	@%p12 bra 	$L__BB0_17;
	add.s64 	%rd1562, %rd5, 64;
	shl.b64 	%rd563, %rd331, 3;
	add.s64 	%rd564, %rd563, %rd1;
	add.s64 	%rd1561, %rd564, -64;
	mov.b64 	%rd1563, 1;
	mov.u64 	%rd1564, %rd1563;
$L__BB0_16:
	.pragma "nounroll";
	ld.global.u64 	%rd565, [%rd1561+56];
	mul.lo.s64 	%rd566, %rd565, %rd1563;
	st.local.u64 	[%rd1562+-56], %rd566;
	ld.global.u64 	%rd567, [%rd1561+48];
	mul.lo.s64 	%rd568, %rd567, %rd566;
	ld.global.u64 	%rd569, [%rd1561+40];
	mul.lo.s64 	%rd570, %rd569, %rd568;
	st.local.v2.u64 	[%rd1562+-48], {%rd568, %rd570};
	ld.global.u64 	%rd571, [%rd1561+32];
	mul.lo.s64 	%rd572, %rd571, %rd570;
	ld.global.u64 	%rd573, [%rd1561+24];
	mul.lo.s64 	%rd574, %rd573, %rd572;
	st.local.v2.u64 	[%rd1562+-32], {%rd572, %rd574};
	ld.global.u64 	%rd575, [%rd1561+16];
	mul.lo.s64 	%rd576, %rd575, %rd574;
	ld.global.u64 	%rd577, [%rd1561+8];
	mul.lo.s64 	%rd578, %rd577, %rd576;
	st.local.v2.u64 	[%rd1562+-16], {%rd576, %rd578};
	ld.global.u64 	%rd579, [%rd1561];
	mul.lo.s64 	%rd580, %rd579, %rd578;
	ld.global.u64 	%rd581, [%rd1561+-8];
	mul.lo.s64 	%rd582, %rd581, %rd580;
	st.local.v2.u64 	[%rd1562], {%rd580, %rd582};
	ld.global.u64 	%rd583, [%rd1561+-16];
	mul.lo.s64 	%rd584, %rd583, %rd582;
	ld.global.u64 	%rd585, [%rd1561+-24];
	mul.lo.s64 	%rd586, %rd585, %rd584;
	st.local.v2.u64 	[%rd1562+16], {%rd584, %rd586};
	ld.global.u64 	%rd587, [%rd1561+-32];
	mul.lo.s64 	%rd588, %rd587, %rd586;
	ld.global.u64 	%rd589, [%rd1561+-40];
	mul.lo.s64 	%rd590, %rd589, %rd588;
	st.local.v2.u64 	[%rd1562+32], {%rd588, %rd590};
	ld.global.u64 	%rd591, [%rd1561+-48];
	mul.lo.s64 	%rd592, %rd591, %rd590;
	ld.global.u64 	%rd593, [%rd1561+-56];
	mul.lo.s64 	%rd594, %rd593, %rd592;
	st.local.v2.u64 	[%rd1562+48], {%rd592, %rd594};
	ld.global.u64 	%rd595, [%rd1561+-64];
	mul.lo.s64 	%rd1563, %rd595, %rd594;
	st.local.u64 	[%rd1562+64], %rd1563;
	add.s64 	%rd1564, %rd1564, 16;
	and.b64  	%rd596, %rd32, -16;
	sub.s64 	%rd597, %rd1564, %rd596;
	add.s64 	%rd1562, %rd1562, 128;
	add.s64 	%rd1561, %rd1561, -128;
	setp.eq.s64 	%p13, %rd597, 1;
	@%p13 bra 	$L__BB0_17;
	bra.uni 	$L__BB0_16;
$L__BB0_17:
	and.b64  	%rd36, %rd32, 15;
	setp.eq.s64 	%p14, %rd36, 0;
	@%p14 bra 	$L__BB0_25;
	setp.lt.u64 	%p15, %rd36, 8;
	@%p15 bra 	$L__BB0_20;
	shl.b64 	%rd598, %rd1564, 32;
	add.s64 	%rd599, %rd598, -4294967296;
	shr.s64 	%rd600, %rd599, 29;
	add.s64 	%rd601, %rd5, %rd600;
	ld.local.u64 	%rd602, [%rd601];
	sub.s64 	%rd603, %rd331, %rd1564;
	shl.b64 	%rd604, %rd603, 3;
	add.s64 	%rd605, %rd1, %rd604;
	ld.global.u64 	%rd606, [%rd605];
	mul.lo.s64 	%rd607, %rd606, %rd602;
	shl.b64 	%rd608, %rd1564, 3;
	add.s64 	%rd609, %rd5, %rd608;
	st.local.u64 	[%rd609], %rd607;
	add.s64 	%rd610, %rd1564, 1;
	and.b64  	%rd611, %rd610, 4294967295;
	shr.s64 	%rd612, %rd598, 29;
	add.s64 	%rd613, %rd5, %rd612;
	ld.local.u64 	%rd614, [%rd613];
	sub.s64 	%rd615, %rd331, %rd611;
	shl.b64 	%rd616, %rd615, 3;
	add.s64 	%rd617, %rd1, %rd616;
	ld.global.u64 	%rd618, [%rd617];
	mul.lo.s64 	%rd619, %rd618, %rd614;
	shl.b64 	%rd620, %rd610, 3;
	and.b64  	%rd621, %rd620, 34359738360;
	add.s64 	%rd622, %rd5, %rd621;
	st.local.u64 	[%rd622], %rd619;
	add.s64 	%rd623, %rd1564, 2;
	and.b64  	%rd624, %rd623, 4294967295;
	add.s64 	%rd625, %rd598, 4294967296;
	shr.s64 	%rd626, %rd625, 29;
	add.s64 	%rd627, %rd5, %rd626;
	ld.local.u64 	%rd628, [%rd627];
	sub.s64 	%rd629, %rd331, %rd624;
	shl.b64 	%rd630, %rd629, 3;
	add.s64 	%rd631, %rd1, %rd630;
	ld.global.u64 	%rd632, [%rd631];
	mul.lo.s64 	%rd633, %rd632, %rd628;
	shl.b64 	%rd634, %rd623, 3;
	and.b64  	%rd635, %rd634, 34359738360;
	add.s64 	%rd636, %rd5, %rd635;
	st.local.u64 	[%rd636], %rd633;
	add.s64 	%rd637, %rd1564, 3;
	and.b64  	%rd638, %rd637, 4294967295;
	add.s64 	%rd639, %rd598, 8589934592;
	shr.s64 	%rd640, %rd639, 29;
	add.s64 	%rd641, %rd5, %rd640;
	ld.local.u64 	%rd642, [%rd641];
	sub.s64 	%rd643, %rd331, %rd638;
	shl.b64 	%rd644, %rd643, 3;
	add.s64 	%rd645, %rd1, %rd644;
	ld.global.u64 	%rd646, [%rd645];
	mul.lo.s64 	%rd647, %rd646, %rd642;
	shl.b64 	%rd648, %rd637, 3;
	and.b64  	%rd649, %rd648, 34359738360;
	add.s64 	%rd650, %rd5, %rd649;
	st.local.u64 	[%rd650], %rd647;
	add.s64 	%rd651, %rd1564, 4;
	and.b64  	%rd652, %rd651, 4294967295;
	add.s64 	%rd653, %rd598, 12884901888;
	shr.s64 	%rd654, %rd653, 29;
	add.s64 	%rd655, %rd5, %rd654;
	ld.local.u64 	%rd656, [%rd655];
	sub.s64 	%rd657, %rd331, %rd652;
	shl.b64 	%rd658, %rd657, 3;
	add.s64 	%rd659, %rd1, %rd658;
	ld.global.u64 	%rd660, [%rd659];
	mul.lo.s64 	%rd661, %rd660, %rd656;
	shl.b64 	%rd662, %rd651, 3;
	and.b64  	%rd663, %rd662, 34359738360;
	add.s64 	%rd664, %rd5, %rd663;
	st.local.u64 	[%rd664], %rd661;
	add.s64 	%rd665, %rd1564, 5;
	and.b64  	%rd666, %rd665, 4294967295;
	add.s64 	%rd667, %rd598, 17179869184;
	shr.s64 	%rd668, %rd667, 29;
	add.s64 	%rd669, %rd5, %rd668;
	ld.local.u64 	%rd670, [%rd669];
	sub.s64 	%rd671, %rd331, %rd666;
	shl.b64 	%rd672, %rd671, 3;
	add.s64 	%rd673, %rd1, %rd672;
	ld.global.u64 	%rd674, [%rd673];
	mul.lo.s64 	%rd675, %rd674, %rd670;
	shl.b64 	%rd676, %rd665, 3;
	and.b64  	%rd677, %rd676, 34359738360;
	add.s64 	%rd678, %rd5, %rd677;
	st.local.u64 	[%rd678], %rd675;
	add.s64 	%rd679, %rd1564, 6;
	and.b64  	%rd680, %rd679, 4294967295;
	add.s64 	%rd681, %rd598, 21474836480;
	shr.s64 	%rd682, %rd681, 29;
	add.s64 	%rd683, %rd5, %rd682;
	ld.local.u64 	%rd684, [%rd683];
	sub.s64 	%rd685, %rd331, %rd680;
	shl.b64 	%rd686, %rd685, 3;
	add.s64 	%rd687, %rd1, %rd686;
	ld.global.u64 	%rd688, [%rd687];
	mul.lo.s64 	%rd689, %rd688, %rd684;
	shl.b64 	%rd690, %rd679, 3;
	and.b64  	%rd691, %rd690, 34359738360;
	add.s64 	%rd692, %rd5, %rd691;
	st.local.u64 	[%rd692], %rd689;
	add.s64 	%rd693, %rd1564, 7;
	and.b64  	%rd694, %rd693, 4294967295;
	add.s64 	%rd695, %rd598, 25769803776;
	shr.s64 	%rd696, %rd695, 29;
	add.s64 	%rd697, %rd5, %rd696;
	ld.local.u64 	%rd698, [%rd697];
	sub.s64 	%rd699, %rd331, %rd694;
	shl.b64 	%rd700, %rd699, 3;
	add.s64 	%rd701, %rd1, %rd700;
	ld.global.u64 	%rd702, [%rd701];
	mul.lo.s64 	%rd703, %rd702, %rd698;
	shl.b64 	%rd704, %rd693, 3;
	and.b64  	%rd705, %rd704, 34359738360;
	add.s64 	%rd706, %rd5, %rd705;
	st.local.u64 	[%rd706], %rd703;
	add.s64 	%rd707, %rd1564, 8;
	and.b64  	%rd1564, %rd707, 4294967295;
$L__BB0_20:
	and.b64  	%rd39, %rd32, 7;
	setp.eq.s64 	%p16, %rd39, 0;
	@%p16 bra 	$L__BB0_25;
	and.b64  	%rd1559, %rd32, 3;
	setp.lt.u64 	%p17, %rd39, 4;
	@%p17 bra 	$L__BB0_23;
	shl.b64 	%rd708, %rd1564, 32;
	add.s64 	%rd709, %rd708, -4294967296;
	shr.s64 	%rd710, %rd709, 29;
	add.s64 	%rd711, %rd5, %rd710;
	ld.local.u64 	%rd712, [%rd711];
	sub.s64 	%rd713, %rd331, %rd1564;
	shl.b64 	%rd714, %rd713, 3;
	add.s64 	%rd715, %rd1, %rd714;
	ld.global.u64 	%rd716, [%rd715];
	mul.lo.s64 	%rd717, %rd716, %rd712;
	shl.b64 	%rd718, %rd1564, 3;
	add.s64 	%rd719, %rd5, %rd718;
	st.local.u64 	[%rd719], %rd717;
	add.s64 	%rd720, %rd1564, 1;
	and.b64  	%rd721, %rd720, 4294967295;
	shr.s64 	%rd722, %rd708, 29;
	add.s64 	%rd723, %rd5, %rd722;
	ld.local.u64 	%rd724, [%rd723];
	sub.s64 	%rd725, %rd331, %rd721;
	shl.b64 	%rd726, %rd725, 3;
	add.s64 	%rd727, %rd1, %rd726;
	ld.global.u64 	%rd728, [%rd727];
	mul.lo.s64 	%rd729, %rd728, %rd724;
	shl.b64 	%rd730, %rd720, 3;
	and.b64  	%rd731, %rd730, 34359738360;
	add.s64 	%rd732, %rd5, %rd731;
	st.local.u64 	[%rd732], %rd729;
	add.s64 	%rd733, %rd1564, 2;
	and.b64  	%rd734, %rd733, 4294967295;
	add.s64 	%rd735, %rd708, 4294967296;
	shr.s64 	%rd736, %rd735, 29;
	add.s64 	%rd737, %rd5, %rd736;
	ld.local.u64 	%rd738, [%rd737];
	sub.s64 	%rd739, %rd331, %rd734;
	shl.b64 	%rd740, %rd739, 3;
	add.s64 	%rd741, %rd1, %rd740;
	ld.global.u64 	%rd742, [%rd741];
	mul.lo.s64 	%rd743, %rd742, %rd738;
	shl.b64 	%rd744, %rd733, 3;
	and.b64  	%rd745, %rd744, 34359738360;
	add.s64 	%rd746, %rd5, %rd745;
	st.local.u64 	[%rd746], %rd743;
	add.s64 	%rd747, %rd1564, 3;
	and.b64  	%rd748, %rd747, 4294967295;
	add.s64 	%rd749, %rd708, 8589934592;
	shr.s64 	%rd750, %rd749, 29;
	add.s64 	%rd751, %rd5, %rd750;
	ld.local.u64 	%rd752, [%rd751];
	sub.s64 	%rd753, %rd331, %rd748;
	shl.b64 	%rd754, %rd753, 3;
	add.s64 	%rd755, %rd1, %rd754;
	ld.global.u64 	%rd756, [%rd755];
	mul.lo.s64 	%rd757, %rd756, %rd752;
	shl.b64 	%rd758, %rd747, 3;
	and.b64  	%rd759, %rd758, 34359738360;
	add.s64 	%rd760, %rd5, %rd759;
	st.local.u64 	[%rd760], %rd757;
	add.s64 	%rd761, %rd1564, 4;
	and.b64  	%rd1564, %rd761, 4294967295;
$L__BB0_23:
	setp.eq.s64 	%p18, %rd1559, 0;
	@%p18 bra 	$L__BB0_25;
$L__BB0_24:
	.pragma "nounroll";
	shl.b64 	%rd762, %rd1564, 32;
	add.s64 	%rd763, %rd762, -4294967296;
	shr.s64 	%rd764, %rd763, 29;
	add.s64 	%rd765, %rd5, %rd764;
	ld.local.u64 	%rd766, [%rd765];
	sub.s64 	%rd767, %rd331, %rd1564;
	shl.b64 	%rd768, %rd767, 3;
	add.s64 	%rd769, %rd1, %rd768;
	ld.global.u64 	%rd770, [%rd769];
	mul.lo.s64 	%rd771, %rd770, %rd766;
	shl.b64 	%rd772, %rd1564, 3;
	add.s64 	%rd773, %rd5, %rd772;
	st.local.u64 	[%rd773], %rd771;
	add.s64 	%rd774, %rd1564, 1;
	and.b64  	%rd1564, %rd774, 4294967295;
	add.s64 	%rd1559, %rd1559, -1;
	setp.ne.s64 	%p19, %rd1559, 0;
	@%p19 bra 	$L__BB0_24;
$L__BB0_25:
	setp.lt.s64 	%p20, %rd331, 1;
	mov.b64 	%rd1577, 1;
	@%p20 bra 	$L__BB0_37;
	add.s64 	%rd779, %rd331, -1;
	and.b64  	%rd47, %rd331, 15;
	setp.lt.u64 	%p21, %rd779, 15;
	mov.b64 	%rd1577, 1;
	mov.b64 	%rd1566, 0;
	@%p21 bra 	$L__BB0_29;
	and.b64  	%rd1566, %rd331, 9223372036854775792;
	add.s64 	%rd1578, %rd1, 64;
	mov.b64 	%rd1577, 1;
	mov.u64 	%rd1579, %rd1566;
$L__BB0_28:
	.pragma "nounroll";
	ld.global.u64 	%rd781, [%rd1578+-64];
	mul.lo.s64 	%rd782, %rd781, %rd1577;
	ld.global.u64 	%rd783, [%rd1578+-56];
	mul.lo.s64 	%rd784, %rd783, %rd782;
	ld.global.u64 	%rd785, [%rd1578+-48];
	mul.lo.s64 	%rd786, %rd785, %rd784;
	ld.global.u64 	%rd787, [%rd1578+-40];
	mul.lo.s64 	%rd788, %rd787, %rd786;
	ld.global.u64 	%rd789, [%rd1578+-32];
	mul.lo.s64 	%rd790, %rd789, %rd788;
	ld.global.u64 	%rd791, [%rd1578+-24];
	mul.lo.s64 	%rd792, %rd791, %rd790;
	ld.global.u64 	%rd793, [%rd1578+-16];
	mul.lo.s64 	%rd794, %rd793, %rd792;
	ld.global.u64 	%rd795, [%rd1578+-8];
	mul.lo.s64 	%rd796, %rd795, %rd794;
	ld.global.u64 	%rd797, [%rd1578];
	mul.lo.s64 	%rd798, %rd797, %rd796;
	ld.global.u64 	%rd799, [%rd1578+8];
	mul.lo.s64 	%rd800, %rd799, %rd798;
	ld.global.u64 	%rd801, [%rd1578+16];
	mul.lo.s64 	%rd802, %rd801, %rd800;
	ld.global.u64 	%rd803, [%rd1578+24];
	mul.lo.s64 	%rd804, %rd803, %rd802;
	ld.global.u64 	%rd805, [%rd1578+32];
	mul.lo.s64 	%rd806, %rd805, %rd804;
	ld.global.u64 	%rd807, [%rd1578+40];
	mul.lo.s64 	%rd808, %rd807, %rd806;
	ld.global.u64 	%rd809, [%rd1578+48];
	mul.lo.s64 	%rd810, %rd809, %rd808;
	ld.global.u64 	%rd811, [%rd1578+56];
	mul.lo.s64 	%rd1577, %rd811, %rd810;
	add.s64 	%rd1579, %rd1579, -16;
	add.s64 	%rd1578, %rd1578, 128;
	setp.eq.s64 	%p22, %rd1579, 0;
	@%p22 bra 	$L__BB0_29;
	bra.uni 	$L__BB0_28;
$L__BB0_29:
	setp.eq.s64 	%p23, %rd47, 0;
	@%p23 bra 	$L__BB0_37;
	and.b64  	%rd61, %rd331, 7;
	setp.lt.u64 	%p24, %rd47, 8;
	@%p24 bra 	$L__BB0_32;
	shl.b64 	%rd813, %rd1566, 3;
	add.s64 	%rd814, %rd1, %rd813;
	ld.global.u64 	%rd815, [%rd814];
	mul.lo.s64 	%rd816, %rd815, %rd1577;
	add.s64 	%rd817, %rd813, 8;
	and.b64  	%rd818, %rd817, 34359738360;
	add.s64 	%rd819, %rd1, %rd818;
	ld.global.u64 	%rd820, [%rd819];
	mul.lo.s64 	%rd821, %rd820, %rd816;
	add.s64 	%rd822, %rd813, 16;
	and.b64  	%rd823, %rd822, 34359738360;
	add.s64 	%rd824, %rd1, %rd823;
	ld.global.u64 	%rd825, [%rd824];
	mul.lo.s64 	%rd826, %rd825, %rd821;
	add.s64 	%rd827, %rd813, 24;
	and.b64  	%rd828, %rd827, 34359738360;
	add.s64 	%rd829, %rd1, %rd828;
	ld.global.u64 	%rd830, [%rd829];
	mul.lo.s64 	%rd831, %rd830, %rd826;
	add.s64 	%rd832, %rd813, 32;
	and.b64  	%rd833, %rd832, 34359738360;
	add.s64 	%rd834, %rd1, %rd833;
	ld.global.u64 	%rd835, [%rd834];
	mul.lo.s64 	%rd836, %rd835, %rd831;
	add.s64 	%rd837, %rd813, 40;
	and.b64  	%rd838, %rd837, 34359738360;
	add.s64 	%rd839, %rd1, %rd838;
	ld.global.u64 	%rd840, [%rd839];
	mul.lo.s64 	%rd841, %rd840, %rd836;
	add.s64 	%rd842, %rd813, 48;
	and.b64  	%rd843, %rd842, 34359738360;
	add.s64 	%rd844, %rd1, %rd843;
	ld.global.u64 	%rd845, [%rd844];
	mul.lo.s64 	%rd846, %rd845, %rd841;
	add.s64 	%rd847, %rd813, 56;
	and.b64  	%rd848, %rd847, 34359738360;
	add.s64 	%rd849, %rd1, %rd848;
	ld.global.u64 	%rd850, [%rd849];
	mul.lo.s64 	%rd1577, %rd850, %rd846;
	add.s64 	%rd851, %rd1566, 8;
	and.b64  	%rd1566, %rd851, 4294967295;
$L__BB0_32:
	setp.eq.s64 	%p25, %rd61, 0;
	@%p25 bra 	$L__BB0_37;
	and.b64  	%rd1574, %rd331, 3;
	setp.lt.u64 	%p26, %rd61, 4;
	@%p26 bra 	$L__BB0_35;
	shl.b64 	%rd853, %rd1566, 3;
	add.s64 	%rd854, %rd1, %rd853;
	ld.global.u64 	%rd855, [%rd854];
	mul.lo.s64 	%rd856, %rd855, %rd1577;
	add.s64 	%rd857, %rd853, 8;
	and.b64  	%rd858, %rd857, 34359738360;
	add.s64 	%rd859, %rd1, %rd858;
	ld.global.u64 	%rd860, [%rd859];
	mul.lo.s64 	%rd861, %rd860, %rd856;
	add.s64 	%rd862, %rd853, 16;
	and.b64  	%rd863, %rd862, 34359738360;
	add.s64 	%rd864, %rd1, %rd863;
	ld.global.u64 	%rd865, [%rd864];
	mul.lo.s64 	%rd866, %rd865, %rd861;
	add.s64 	%rd867, %rd853, 24;
	and.b64  	%rd868, %rd867, 34359738360;
	add.s64 	%rd869, %rd1, %rd868;
	ld.global.u64 	%rd870, [%rd869];
	mul.lo.s64 	%rd1577, %rd870, %rd866;
	add.s64 	%rd871, %rd1566, 4;
	and.b64  	%rd1566, %rd871, 4294967295;
$L__BB0_35:
	setp.eq.s64 	%p27, %rd1574, 0;
	@%p27 bra 	$L__BB0_37;
$L__BB0_36:
	.pragma "nounroll";
	shl.b64 	%rd872, %rd1566, 3;
	add.s64 	%rd873, %rd1, %rd872;
	ld.global.u64 	%rd874, [%rd873];
	mul.lo.s64 	%rd1577, %rd874, %rd1577;
	add.s64 	%rd875, %rd1566, 1;
	and.b64  	%rd1566, %rd875, 4294967295;
	add.s64 	%rd1574, %rd1574, -1;
	setp.ne.s64 	%p28, %rd1574, 0;
	@%p28 bra 	$L__BB0_36;
$L__BB0_37:
	setp.lt.s64 	%p29, %rd330, 1;
	@%p29 bra 	$L__BB0_49;
	add.s64 	%rd877, %rd330, -1;
	and.b64  	%rd80, %rd330, 15;
	setp.lt.u64 	%p30, %rd877, 15;
	mov.b64 	%rd1584, 0;
	@%p30 bra 	$L__BB0_41;
	and.b64  	%rd1584, %rd330, 9223372036854775792;
	add.s64 	%rd1582, %rd5, 64;
	add.s64 	%rd1581, %rd2, 64;
	mov.u64 	%rd1583, %rd1584;
$L__BB0_40:
	.pragma "nounroll";
	ld.global.u64 	%rd878, [%rd1581+-64];
	ld.global.u64 	%rd879, [%rd1581+-56];
	st.local.v2.u64 	[%rd1582+-64], {%rd878, %rd879};
	ld.global.u64 	%rd880, [%rd1581+-48];
	ld.global.u64 	%rd881, [%rd1581+-40];
	st.local.v2.u64 	[%rd1582+-48], {%rd880, %rd881};
	ld.global.u64 	%rd882, [%rd1581+-32];
	ld.global.u64 	%rd883, [%rd1581+-24];
	st.local.v2.u64 	[%rd1582+-32], {%rd882, %rd883};
	ld.global.u64 	%rd884, [%rd1581+-16];
	ld.global.u64 	%rd885, [%rd1581+-8];
	st.local.v2.u64 	[%rd1582+-16], {%rd884, %rd885};
	ld.global.u64 	%rd886, [%rd1581];
	ld.global.u64 	%rd887, [%rd1581+8];
	st.local.v2.u64 	[%rd1582], {%rd886, %rd887};
	ld.global.u64 	%rd888, [%rd1581+16];
	ld.global.u64 	%rd889, [%rd1581+24];
	st.local.v2.u64 	[%rd1582+16], {%rd888, %rd889};
	ld.global.u64 	%rd890, [%rd1581+32];
	ld.global.u64 	%rd891, [%rd1581+40];
	st.local.v2.u64 	[%rd1582+32], {%rd890, %rd891};
	ld.global.u64 	%rd892, [%rd1581+48];
	ld.global.u64 	%rd893, [%rd1581+56];
	st.local.v2.u64 	[%rd1582+48], {%rd892, %rd893};
	add.s64 	%rd1583, %rd1583, -16;
	add.s64 	%rd1582, %rd1582, 128;
	add.s64 	%rd1581, %rd1581, 128;
	setp.ne.s64 	%p31, %rd1583, 0;
	@%p31 bra 	$L__BB0_40;
$L__BB0_41:
	setp.eq.s64 	%p32, %rd80, 0;
	@%p32 bra 	$L__BB0_49;
	and.b64  	%rd97, %rd330, 7;
	setp.lt.u64 	%p33, %rd80, 8;
	@%p33 bra 	$L__BB0_44;
	shl.b64 	%rd894, %rd1584, 3;
	add.s64 	%rd895, %rd2, %rd894;
	ld.global.u64 	%rd896, [%rd895];
	add.s64 	%rd897, %rd5, %rd894;
	st.local.u64 	[%rd897], %rd896;
	add.s64 	%rd898, %rd894, 8;
	and.b64  	%rd899, %rd898, 34359738360;
	add.s64 	%rd900, %rd2, %rd899;
	ld.global.u64 	%rd901, [%rd900];
	add.s64 	%rd902, %rd5, %rd899;
	st.local.u64 	[%rd902], %rd901;
	add.s64 	%rd903, %rd894, 16;
	and.b64  	%rd904, %rd903, 34359738360;
	add.s64 	%rd905, %rd2, %rd904;
	ld.global.u64 	%rd906, [%rd905];
	add.s64 	%rd907, %rd5, %rd904;
	st.local.u64 	[%rd907], %rd906;
	add.s64 	%rd908, %rd894, 24;
	and.b64  	%rd909, %rd908, 34359738360;
	add.s64 	%rd910, %rd2, %rd909;
	ld.global.u64 	%rd911, [%rd910];
	add.s64 	%rd912, %rd5, %rd909;
	st.local.u64 	[%rd912], %rd911;
	add.s64 	%rd913, %rd894, 32;
	and.b64  	%rd914, %rd913, 34359738360;
	add.s64 	%rd915, %rd2, %rd914;
	ld.global.u64 	%rd916, [%rd915];
	add.s64 	%rd917, %rd5, %rd914;
	st.local.u64 	[%rd917], %rd916;
	add.s64 	%rd918, %rd894, 40;
	and.b64  	%rd919, %rd918, 34359738360;
	add.s64 	%rd920, %rd2, %rd919;
	ld.global.u64 	%rd921, [%rd920];
	add.s64 	%rd922, %rd5, %rd919;
	st.local.u64 	[%rd922], %rd921;
	add.s64 	%rd923, %rd894, 48;
	and.b64  	%rd924, %rd923, 34359738360;
	add.s64 	%rd925, %rd2, %rd924;
	ld.global.u64 	%rd926, [%rd925];
	add.s64 	%rd927, %rd5, %rd924;
	st.local.u64 	[%rd927], %rd926;
	add.s64 	%rd928, %rd894, 56;
	and.b64  	%rd929, %rd928, 34359738360;
	add.s64 	%rd930, %rd2, %rd929;
	ld.global.u64 	%rd931, [%rd930];
	add.s64 	%rd932, %rd5, %rd929;
	st.local.u64 	[%rd932], %rd931;
	add.s64 	%rd933, %rd1584, 8;
	and.b64  	%rd1584, %rd933, 4294967295;
$L__BB0_44:
	setp.eq.s64 	%p34, %rd97, 0;
	@%p34 bra 	$L__BB0_49;
	and.b64  	%rd1587, %rd330, 3;
	setp.lt.u64 	%p35, %rd97, 4;
	@%p35 bra 	$L__BB0_47;
	shl.b64 	%rd934, %rd1584, 3;
	add.s64 	%rd935, %rd2, %rd934;
	ld.global.u64 	%rd936, [%rd935];
	add.s64 	%rd937, %rd5, %rd934;
	st.local.u64 	[%rd937], %rd936;
	add.s64 	%rd938, %rd934, 8;
	and.b64  	%rd939, %rd938, 34359738360;
	add.s64 	%rd940, %rd2, %rd939;
	ld.global.u64 	%rd941, [%rd940];
	add.s64 	%rd942, %rd5, %rd939;
	st.local.u64 	[%rd942], %rd941;
	add.s64 	%rd943, %rd934, 16;
	and.b64  	%rd944, %rd943, 34359738360;
	add.s64 	%rd945, %rd2, %rd944;
	ld.global.u64 	%rd946, [%rd945];
	add.s64 	%rd947, %rd5, %rd944;
	st.local.u64 	[%rd947], %rd946;
	add.s64 	%rd948, %rd934, 24;
	and.b64  	%rd949, %rd948, 34359738360;
	add.s64 	%rd950, %rd2, %rd949;
	ld.global.u64 	%rd951, [%rd950];
	add.s64 	%rd952, %rd5, %rd949;
	st.local.u64 	[%rd952], %rd951;
	add.s64 	%rd953, %rd1584, 4;
	and.b64  	%rd1584, %rd953, 4294967295;
$L__BB0_47:
	setp.eq.s64 	%p36, %rd1587, 0;
	@%p36 bra 	$L__BB0_49;
$L__BB0_48:
	.pragma "nounroll";
	shl.b64 	%rd954, %rd1584, 3;
	add.s64 	%rd955, %rd2, %rd954;
	ld.global.u64 	%rd956, [%rd955];
	add.s64 	%rd957, %rd5, %rd954;
	st.local.u64 	[%rd957], %rd956;
	add.s64 	%rd958, %rd1584, 1;
	and.b64  	%rd1584, %rd958, 4294967295;
	add.s64 	%rd1587, %rd1587, -1;
	setp.ne.s64 	%p37, %rd1587, 0;
	@%p37 bra 	$L__BB0_48;
$L__BB0_49:
	setp.lt.s64 	%p38, %rd330, 2;
	shl.b64 	%rd959, %rd332, 3;
	add.s64 	%rd107, %rd5, %rd959;
	st.local.u64 	[%rd107], %rd1577;
	mov.b64 	%rd960, 1;
	st.local.u64 	[%rd6], %rd960;
	@%p38 bra 	$L__BB0_61;
	add.s64 	%rd108, %rd330, -1;
	add.s64 	%rd962, %rd330, -2;
	setp.lt.u64 	%p39, %rd962, 15;
	mov.b64 	%rd1593, 1;
	@%p39 bra 	$L__BB0_53;
	add.s64 	%rd1590, %rd6, 64;
	shl.b64 	%rd964, %rd330, 3;
	add.s64 	%rd965, %rd964, %rd5;
	add.s64 	%rd1589, %rd965, -64;
	mov.b64 	%rd1591, 1;
	mov.u64 	%rd1593, %rd1591;
$L__BB0_52:
	.pragma "nounroll";
	ld.local.u64 	%rd966, [%rd1589+56];
	mul.lo.s64 	%rd967, %rd966, %rd1591;
	st.local.u64 	[%rd1590+-56], %rd967;
	ld.local.u64 	%rd968, [%rd1589+48];
	mul.lo.s64 	%rd969, %rd968, %rd967;
	ld.local.u64 	%rd970, [%rd1589+40];
	mul.lo.s64 	%rd971, %rd970, %rd969;
	st.local.v2.u64 	[%rd1590+-48], {%rd969, %rd971};
	ld.local.u64 	%rd972, [%rd1589+32];
	mul.lo.s64 	%rd973, %rd972, %rd971;
	ld.local.u64 	%rd974, [%rd1589+24];
	mul.lo.s64 	%rd975, %rd974, %rd973;
	st.local.v2.u64 	[%rd1590+-32], {%rd973, %rd975};
	ld.local.u64 	%rd976, [%rd1589+16];
	mul.lo.s64 	%rd977, %rd976, %rd975;
	ld.local.u64 	%rd978, [%rd1589+8];
	mul.lo.s64 	%rd979, %rd978, %rd977;
	st.local.v2.u64 	[%rd1590+-16], {%rd977, %rd979};
	ld.local.u64 	%rd980, [%rd1589];
	mul.lo.s64 	%rd981, %rd980, %rd979;
	ld.local.u64 	%rd982, [%rd1589+-8];
	mul.lo.s64 	%rd983, %rd982, %rd981;
	st.local.v2.u64 	[%rd1590], {%rd981, %rd983};
	ld.local.u64 	%rd984, [%rd1589+-16];
	mul.lo.s64 	%rd985, %rd984, %rd983;
	ld.local.u64 	%rd986, [%rd1589+-24];
	mul.lo.s64 	%rd987, %rd986, %rd985;
	st.local.v2.u64 	[%rd1590+16], {%rd985, %rd987};
	ld.local.u64 	%rd988, [%rd1589+-32];
	mul.lo.s64 	%rd989, %rd988, %rd987;
	ld.local.u64 	%rd990, [%rd1589+-40];
	mul.lo.s64 	%rd991, %rd990, %rd989;
	st.local.v2.u64 	[%rd1590+32], {%rd989, %rd991};
	ld.local.u64 	%rd992, [%rd1589+-48];
	mul.lo.s64 	%rd993, %rd992, %rd991;
	ld.local.u64 	%rd994, [%rd1589+-56];
	mul.lo.s64 	%rd995, %rd994, %rd993;
	st.local.v2.u64 	[%rd1590+48], {%rd993, %rd995};
	ld.local.u64 	%rd996, [%rd1589+-64];
	mul.lo.s64 	%rd1591, %rd996, %rd995;
	st.local.u64 	[%rd1590+64], %rd1591;
	add.s64 	%rd1593, %rd1593, 16;
	and.b64  	%rd997, %rd108, -16;
	sub.s64 	%rd998, %rd1593, %rd997;
	add.s64 	%rd1590, %rd1590, 128;
	add.s64 	%rd1589, %rd1589, -128;
	setp.ne.s64 	%p40, %rd998, 1;
	@%p40 bra 	$L__BB0_52;
$L__BB0_53:
	and.b64  	%rd120, %rd108, 15;
	setp.eq.s64 	%p41, %rd120, 0;
	@%p41 bra 	$L__BB0_61;
	and.b64  	%rd121, %rd108, 7;
	setp.lt.u64 	%p42, %rd120, 8;
	@%p42 bra 	$L__BB0_56;
	shl.b64 	%rd999, %rd1593, 32;
	add.s64 	%rd1000, %rd999, -4294967296;
	shr.s64 	%rd1001, %rd1000, 29;
	add.s64 	%rd1002, %rd6, %rd1001;
	ld.local.u64 	%rd1003, [%rd1002];
	sub.s64 	%rd1004, %rd330, %rd1593;
	shl.b64 	%rd1005, %rd1004, 3;
	add.s64 	%rd1006, %rd5, %rd1005;
	ld.local.u64 	%rd1007, [%rd1006];
	mul.lo.s64 	%rd1008, %rd1007, %rd1003;
	shl.b64 	%rd1009, %rd1593, 3;
	add.s64 	%rd1010, %rd6, %rd1009;
	st.local.u64 	[%rd1010], %rd1008;
	add.s64 	%rd1011, %rd1593, 1;
	and.b64  	%rd1012, %rd1011, 4294967295;
	shr.s64 	%rd1013, %rd999, 29;
	add.s64 	%rd1014, %rd6, %rd1013;
	ld.local.u64 	%rd1015, [%rd1014];
	sub.s64 	%rd1016, %rd330, %rd1012;
	shl.b64 	%rd1017, %rd1016, 3;
	add.s64 	%rd1018, %rd5, %rd1017;
	ld.local.u64 	%rd1019, [%rd1018];
	mul.lo.s64 	%rd1020, %rd1019, %rd1015;
	shl.b64 	%rd1021, %rd1011, 3;
	and.b64  	%rd1022, %rd1021, 34359738360;
	add.s64 	%rd1023, %rd6, %rd1022;
	st.local.u64 	[%rd1023], %rd1020;
	add.s64 	%rd1024, %rd1593, 2;
	and.b64  	%rd1025, %rd1024, 4294967295;
	add.s64 	%rd1026, %rd999, 4294967296;
	shr.s64 	%rd1027, %rd1026, 29;
	add.s64 	%rd1028, %rd6, %rd1027;
	ld.local.u64 	%rd1029, [%rd1028];
	sub.s64 	%rd1030, %rd330, %rd1025;
	shl.b64 	%rd1031, %rd1030, 3;
	add.s64 	%rd1032, %rd5, %rd1031;
	ld.local.u64 	%rd1033, [%rd1032];
	mul.lo.s64 	%rd1034, %rd1033, %rd1029;
	shl.b64 	%rd1035, %rd1024, 3;
	and.b64  	%rd1036, %rd1035, 34359738360;
	add.s64 	%rd1037, %rd6, %rd1036;
	st.local.u64 	[%rd1037], %rd1034;
	add.s64 	%rd1038, %rd1593, 3;
	and.b64  	%rd1039, %rd1038, 4294967295;
	add.s64 	%rd1040, %rd999, 8589934592;
	shr.s64 	%rd1041, %rd1040, 29;
	add.s64 	%rd1042, %rd6, %rd1041;
	ld.local.u64 	%rd1043, [%rd1042];
	sub.s64 	%rd1044, %rd330, %rd1039;
	shl.b64 	%rd1045, %rd1044, 3;
	add.s64 	%rd1046, %rd5, %rd1045;
	ld.local.u64 	%rd1047, [%rd1046];
	mul.lo.s64 	%rd1048, %rd1047, %rd1043;
	shl.b64 	%rd1049, %rd1038, 3;
	and.b64  	%rd1050, %rd1049, 34359738360;
	add.s64 	%rd1051, %rd6, %rd1050;
	st.local.u64 	[%rd1051], %rd1048;
	add.s64 	%rd1052, %rd1593, 4;
	and.b64  	%rd1053, %rd1052, 4294967295;
	add.s64 	%rd1054, %rd999, 12884901888;
	shr.s64 	%rd1055, %rd1054, 29;
	add.s64 	%rd1056, %rd6, %rd1055;
	ld.local.u64 	%rd1057, [%rd1056];
	sub.s64 	%rd1058, %rd330, %rd1053;
	shl.b64 	%rd1059, %rd1058, 3;
	add.s64 	%rd1060, %rd5, %rd1059;
	ld.local.u64 	%rd1061, [%rd1060];
	mul.lo.s64 	%rd1062, %rd1061, %rd1057;
	shl.b64 	%rd1063, %rd1052, 3;
	and.b64  	%rd1064, %rd1063, 34359738360;
	add.s64 	%rd1065, %rd6, %rd1064;
	st.local.u64 	[%rd1065], %rd1062;
	add.s64 	%rd1066, %rd1593, 5;
	and.b64  	%rd1067, %rd1066, 4294967295;
	add.s64 	%rd1068, %rd999, 17179869184;
	shr.s64 	%rd1069, %rd1068, 29;
	add.s64 	%rd1070, %rd6, %rd1069;
	ld.local.u64 	%rd1071, [%rd1070];
	sub.s64 	%rd1072, %rd330, %rd1067;
	shl.b64 	%rd1073, %rd1072, 3;
	add.s64 	%rd1074, %rd5, %rd1073;
	ld.local.u64 	%rd1075, [%rd1074];
	mul.lo.s64 	%rd1076, %rd1075, %rd1071;
	shl.b64 	%rd1077, %rd1066, 3;
	and.b64  	%rd1078, %rd1077, 34359738360;
	add.s64 	%rd1079, %rd6, %rd1078;
	st.local.u64 	[%rd1079], %rd1076;
	add.s64 	%rd1080, %rd1593, 6;
	and.b64  	%rd1081, %rd1080, 4294967295;
	add.s64 	%rd1082, %rd999, 21474836480;
	shr.s64 	%rd1083, %rd1082, 29;
	add.s64 	%rd1084, %rd6, %rd1083;
	ld.local.u64 	%rd1085, [%rd1084];
	sub.s64 	%rd1086, %rd330, %rd1081;
	shl.b64 	%rd1087, %rd1086, 3;
	add.s64 	%rd1088, %rd5, %rd1087;
	ld.local.u64 	%rd1089, [%rd1088];
	mul.lo.s64 	%rd1090, %rd1089, %rd1085;
	shl.b64 	%rd1091, %rd1080, 3;
	and.b64  	%rd1092, %rd1091, 34359738360;
	add.s64 	%rd1093, %rd6, %rd1092;
	st.local.u64 	[%rd1093], %rd1090;
	add.s64 	%rd1094, %rd1593, 7;
	and.b64  	%rd1095, %rd1094, 4294967295;
	add.s64 	%rd1096, %rd999, 25769803776;
	shr.s64 	%rd1097, %rd1096, 29;
	add.s64 	%rd1098, %rd6, %rd1097;
	ld.local.u64 	%rd1099, [%rd1098];
	sub.s64 	%rd1100, %rd330, %rd1095;
	shl.b64 	%rd1101, %rd1100, 3;
	add.s64 	%rd1102, %rd5, %rd1101;
	ld.local.u64 	%rd1103, [%rd1102];
	mul.lo.s64 	%rd1104, %rd1103, %rd1099;
	shl.b64 	%rd1105, %rd1094, 3;
	and.b64  	%rd1106, %rd1105, 34359738360;
	add.s64 	%rd1107, %rd6, %rd1106;
	st.local.u64 	[%rd1107], %rd1104;
	add.s64 	%rd1108, %rd1593, 8;
	and.b64  	%rd1593, %rd1108, 4294967295;
$L__BB0_56:
	setp.eq.s64 	%p43, %rd121, 0;
	@%p43 bra 	$L__BB0_61;
	and.b64  	%rd1596, %rd108, 3;
	setp.lt.u64 	%p44, %rd121, 4;
	@%p44 bra 	$L__BB0_59;
	shl.b64 	%rd1109, %rd1593, 32;
	add.s64 	%rd1110, %rd1109, -4294967296;
	shr.s64 	%rd1111, %rd1110, 29;
	add.s64 	%rd1112, %rd6, %rd1111;
	ld.local.u64 	%rd1113, [%rd1112];
	sub.s64 	%rd1114, %rd330, %rd1593;
	shl.b64 	%rd1115, %rd1114, 3;
	add.s64 	%rd1116, %rd5, %rd1115;
	ld.local.u64 	%rd1117, [%rd1116];
	mul.lo.s64 	%rd1118, %rd1117, %rd1113;
	shl.b64 	%rd1119, %rd1593, 3;
	add.s64 	%rd1120, %rd6, %rd1119;
	st.local.u64 	[%rd1120], %rd1118;
	add.s64 	%rd1121, %rd1593, 1;
	and.b64  	%rd1122, %rd1121, 4294967295;
	shr.s64 	%rd1123, %rd1109, 29;
	add.s64 	%rd1124, %rd6, %rd1123;
	ld.local.u64 	%rd1125, [%rd1124];
	sub.s64 	%rd1126, %rd330, %rd1122;
	shl.b64 	%rd1127, %rd1126, 3;
	add.s64 	%rd1128, %rd5, %rd1127;
	ld.local.u64 	%rd1129, [%rd1128];
	mul.lo.s64 	%rd1130, %rd1129, %rd1125;
	shl.b64 	%rd1131, %rd1121, 3;
	and.b64  	%rd1132, %rd1131, 34359738360;
	add.s64 	%rd1133, %rd6, %rd1132;
	st.local.u64 	[%rd1133], %rd1130;
	add.s64 	%rd1134, %rd1593, 2;
	and.b64  	%rd1135, %rd1134, 4294967295;
	add.s64 	%rd1136, %rd1109, 4294967296;
	shr.s64 	%rd1137, %rd1136, 29;
	add.s64 	%rd1138, %rd6, %rd1137;
	ld.local.u64 	%rd1139, [%rd1138];
	sub.s64 	%rd1140, %rd330, %rd1135;
	shl.b64 	%rd1141, %rd1140, 3;
	add.s64 	%rd1142, %rd5, %rd1141;
	ld.local.u64 	%rd1143, [%rd1142];
	mul.lo.s64 	%rd1144, %rd1143, %rd1139;
	shl.b64 	%rd1145, %rd1134, 3;
	and.b64  	%rd1146, %rd1145, 34359738360;
	add.s64 	%rd1147, %rd6, %rd1146;
	st.local.u64 	[%rd1147], %rd1144;
	add.s64 	%rd1148, %rd1593, 3;
	and.b64  	%rd1149, %rd1148, 4294967295;
	add.s64 	%rd1150, %rd1109, 8589934592;
	shr.s64 	%rd1151, %rd1150, 29;
	add.s64 	%rd1152, %rd6, %rd1151;
	ld.local.u64 	%rd1153, [%rd1152];
	sub.s64 	%rd1154, %rd330, %rd1149;
	shl.b64 	%rd1155, %rd1154, 3;
	add.s64 	%rd1156, %rd5, %rd1155;
	ld.local.u64 	%rd1157, [%rd1156];
	mul.lo.s64 	%rd1158, %rd1157, %rd1153;
	shl.b64 	%rd1159, %rd1148, 3;
	and.b64  	%rd1160, %rd1159, 34359738360;
	add.s64 	%rd1161, %rd6, %rd1160;
	st.local.u64 	[%rd1161], %rd1158;
	add.s64 	%rd1162, %rd1593, 4;
	and.b64  	%rd1593, %rd1162, 4294967295;
$L__BB0_59:
	setp.eq.s64 	%p45, %rd1596, 0;
	@%p45 bra 	$L__BB0_61;
$L__BB0_60:
	.pragma "nounroll";
	shl.b64 	%rd1163, %rd1593, 32;
	add.s64 	%rd1164, %rd1163, -4294967296;
	shr.s64 	%rd1165, %rd1164, 29;
	add.s64 	%rd1166, %rd6, %rd1165;
	ld.local.u64 	%rd1167, [%rd1166];
	sub.s64 	%rd1168, %rd330, %rd1593;
	shl.b64 	%rd1169, %rd1168, 3;
	add.s64 	%rd1170, %rd5, %rd1169;
	ld.local.u64 	%rd1171, [%rd1170];
	mul.lo.s64 	%rd1172, %rd1171, %rd1167;
	shl.b64 	%rd1173, %rd1593, 3;
	add.s64 	%rd1174, %rd6, %rd1173;
	st.local.u64 	[%rd1174], %rd1172;
	add.s64 	%rd1175, %rd1593, 1;
	and.b64  	%rd1593, %rd1175, 4294967295;
	add.s64 	%rd1596, %rd1596, -1;
	setp.ne.s64 	%p46, %rd1596, 0;
	@%p46 bra 	$L__BB0_60;
$L__BB0_61:
	add.s64 	%rd131, %rd330, -1;
	shl.b64 	%rd1176, %rd330, 3;
	add.s64 	%rd132, %rd6, %rd1176;
	ld.local.u64 	%rd133, [%rd132+-8];
	and.b64  	%rd1177, %rd133, -4294967296;
	setp.ne.s64 	%p47, %rd1177, 0;
	@%p47 bra 	$L__BB0_63;
	cvt.u32.u64 	%r5, %rd133;
	cvt.u32.u64 	%r6, %rd8;
	div.u32 	%r7, %r6, %r5;
	cvt.u64.u32 	%rd1598, %r7;
	bra.uni 	$L__BB0_64;
$L__BB0_63:
	div.s64 	%rd1598, %rd8, %rd133;
$L__BB0_64:
	setp.lt.s64 	%p48, %rd330, 2;
	st.local.u64 	[%rd7], %rd1598;
	@%p48 bra 	$L__BB0_119;
	add.s64 	%rd1179, %rd330, -2;
	setp.lt.u64 	%p49, %rd1179, 7;
	mov.b64 	%rd1619, 1;
	@%p49 bra 	$L__BB0_69;
	add.s64 	%rd1617, %rd7, 32;
	shl.b64 	%rd1182, %rd330, 3;
	add.s64 	%rd1183, %rd1182, %rd6;
	add.s64 	%rd1616, %rd1183, -32;
	mov.b64 	%rd1619, 1;
	mov.b64 	%rd1618, -38654705664;
	cvt.u32.u64 	%r9, %rd8;
$L__BB0_67:
	.pragma "nounroll";
	ld.local.u64 	%rd215, [%rd1616+24];
	and.b64  	%rd1184, %rd215, -4294967296;
	setp.ne.s64 	%p50, %rd1184, 0;
	@%p50 bra 	$L__BB0_142;
	cvt.u32.u64 	%r8, %rd215;
	rem.u32 	%r10, %r9, %r8;
	cvt.u64.u32 	%rd1620, %r10;
	bra.uni 	$L__BB0_143;
$L__BB0_69:
	and.b64  	%rd140, %rd131, 7;
	setp.eq.s64 	%p67, %rd140, 0;
	@%p67 bra 	$L__BB0_119;
	setp.lt.u64 	%p68, %rd140, 4;
	@%p68 bra 	$L__BB0_96;
	sub.s64 	%rd1222, %rd330, %rd1619;
	shl.b64 	%rd1223, %rd1222, 3;
	add.s64 	%rd1224, %rd6, %rd1223;
	ld.local.u64 	%rd141, [%rd1224];
	and.b64  	%rd1225, %rd141, -4294967296;
	setp.ne.s64 	%p69, %rd1225, 0;
	@%p69 bra 	$L__BB0_73;
	cvt.u32.u64 	%r56, %rd141;
	cvt.u32.u64 	%r57, %rd8;
	rem.u32 	%r58, %r57, %r56;
	cvt.u64.u32 	%rd1600, %r58;
	bra.uni 	$L__BB0_74;
$L__BB0_73:
	rem.s64 	%rd1600, %rd8, %rd141;
$L__BB0_74:
	shl.b64 	%rd1226, %rd1619, 32;
	shr.s64 	%rd1227, %rd1226, 29;
	xor.b64  	%rd1228, %rd1227, -8;
	add.s64 	%rd1229, %rd132, %rd1228;
	ld.local.u64 	%rd145, [%rd1229];
	and.b64  	%rd1230, %rd145, -4294967296;
	setp.ne.s64 	%p70, %rd1230, 0;
	@%p70 bra 	$L__BB0_76;
	cvt.u32.u64 	%r59, %rd145;
	cvt.u32.u64 	%r60, %rd1600;
	div.u32 	%r61, %r60, %r59;
	cvt.u64.u32 	%rd1601, %r61;
	bra.uni 	$L__BB0_77;
$L__BB0_76:
	div.s64 	%rd1601, %rd1600, %rd145;
$L__BB0_77:
	shl.b64 	%rd1231, %rd1619, 3;
	add.s64 	%rd1232, %rd7, %rd1231;
	st.local.u64 	[%rd1232], %rd1601;
	add.s64 	%rd1233, %rd1619, 1;
	and.b64  	%rd149, %rd1233, 4294967295;
	sub.s64 	%rd1234, %rd330, %rd149;
	shl.b64 	%rd1235, %rd1234, 3;
	add.s64 	%rd1236, %rd6, %rd1235;
	ld.local.u64 	%rd150, [%rd1236];
	and.b64  	%rd1237, %rd150, -4294967296;
	setp.ne.s64 	%p71, %rd1237, 0;
	@%p71 bra 	$L__BB0_79;
	cvt.u32.u64 	%r62, %rd150;
	cvt.u32.u64 	%r63, %rd8;
	rem.u32 	%r64, %r63, %r62;
	cvt.u64.u32 	%rd1602, %r64;
	bra.uni 	$L__BB0_80;
$L__BB0_79:
	rem.s64 	%rd1602, %rd8, %rd150;
$L__BB0_80:
	shl.b64 	%rd154, %rd1619, 32;
	sub.s64 	%rd1238, -8589934592, %rd154;
	shr.s64 	%rd1239, %rd1238, 29;
	add.s64 	%rd1240, %rd132, %rd1239;
	ld.local.u64 	%rd155, [%rd1240];
	and.b64  	%rd1241, %rd155, -4294967296;
	setp.ne.s64 	%p72, %rd1241, 0;
	@%p72 bra 	$L__BB0_82;
	cvt.u32.u64 	%r65, %rd155;
	cvt.u32.u64 	%r66, %rd1602;
	div.u32 	%r67, %r66, %r65;
	cvt.u64.u32 	%rd1603, %r67;
	bra.uni 	$L__BB0_83;
$L__BB0_82:
	div.s64 	%rd1603, %rd1602, %rd155;
$L__BB0_83:
	shl.b64 	%rd1242, %rd149, 3;
	add.s64 	%rd1243, %rd7, %rd1242;
	st.local.u64 	[%rd1243], %rd1603;
	add.s64 	%rd1244, %rd1619, 2;
	and.b64  	%rd159, %rd1244, 4294967295;
	sub.s64 	%rd1245, %rd330, %rd159;
	shl.b64 	%rd1246, %rd1245, 3;
	add.s64 	%rd1247, %rd6, %rd1246;
	ld.local.u64 	%rd160, [%rd1247];
	and.b64  	%rd1248, %rd160, -4294967296;
	setp.ne.s64 	%p73, %rd1248, 0;
	@%p73 bra 	$L__BB0_85;
	cvt.u32.u64 	%r68, %rd160;
	cvt.u32.u64 	%r69, %rd8;
	rem.u32 	%r70, %r69, %r68;
	cvt.u64.u32 	%rd1604, %r70;
	bra.uni 	$L__BB0_86;
$L__BB0_85:
	rem.s64 	%rd1604, %rd8, %rd160;
$L__BB0_86:
	sub.s64 	%rd1249, -12884901888, %rd154;
	shr.s64 	%rd1250, %rd1249, 29;
	add.s64 	%rd1251, %rd132, %rd1250;
	ld.local.u64 	%rd164, [%rd1251];
	and.b64  	%rd1252, %rd164, -4294967296;
	setp.ne.s64 	%p74, %rd1252, 0;
	@%p74 bra 	$L__BB0_88;
	cvt.u32.u64 	%r71, %rd164;
	cvt.u32.u64 	%r72, %rd1604;
	div.u32 	%r73, %r72, %r71;
	cvt.u64.u32 	%rd1605, %r73;
	bra.uni 	$L__BB0_89;
$L__BB0_88:
	div.s64 	%rd1605, %rd1604, %rd164;
$L__BB0_89:
	shl.b64 	%rd1253, %rd159, 3;
	add.s64 	%rd1254, %rd7, %rd1253;
	st.local.u64 	[%rd1254], %rd1605;
	add.s64 	%rd1255, %rd1619, 3;
	and.b64  	%rd168, %rd1255, 4294967295;
	sub.s64 	%rd1256, %rd330, %rd168;
	shl.b64 	%rd1257, %rd1256, 3;
	add.s64 	%rd1258, %rd6, %rd1257;
	ld.local.u64 	%rd169, [%rd1258];
	and.b64  	%rd1259, %rd169, -4294967296;
	setp.ne.s64 	%p75, %rd1259, 0;
	@%p75 bra 	$L__BB0_91;
	cvt.u32.u64 	%r74, %rd169;
	cvt.u32.u64 	%r75, %rd8;
	rem.u32 	%r76, %r75, %r74;
	cvt.u64.u32 	%rd1606, %r76;
	bra.uni 	$L__BB0_92;
$L__BB0_91:
	rem.s64 	%rd1606, %rd8, %rd169;
$L__BB0_92:
	sub.s64 	%rd1260, -17179869184, %rd154;
	shr.s64 	%rd1261, %rd1260, 29;
	add.s64 	%rd1262, %rd132, %rd1261;
	ld.local.u64 	%rd173, [%rd1262];
	and.b64  	%rd1263, %rd173, -4294967296;
	setp.ne.s64 	%p76, %rd1263, 0;
	@%p76 bra 	$L__BB0_94;
	cvt.u32.u64 	%r77, %rd173;
	cvt.u32.u64 	%r78, %rd1606;
	div.u32 	%r79, %r78, %r77;
	cvt.u64.u32 	%rd1607, %r79;
	bra.uni 	$L__BB0_95;
$L__BB0_94:
	div.s64 	%rd1607, %rd1606, %rd173;
$L__BB0_95:
	shl.b64 	%rd1264, %rd168, 3;
	add.s64 	%rd1265, %rd7, %rd1264;
	st.local.u64 	[%rd1265], %rd1607;
	add.s64 	%rd1266, %rd1619, 4;
	and.b64  	%rd1619, %rd1266, 4294967295;
$L__BB0_96:
	and.b64  	%rd179, %rd131, 3;
	setp.eq.s64 	%p77, %rd179, 0;
	@%p77 bra 	$L__BB0_119;
	setp.eq.s64 	%p78, %rd179, 1;
	@%p78 bra 	$L__BB0_111;
	sub.s64 	%rd1267, %rd330, %rd1619;
	shl.b64 	%rd1268, %rd1267, 3;
	add.s64 	%rd1269, %rd6, %rd1268;
	ld.local.u64 	%rd180, [%rd1269];
	and.b64  	%rd1270, %rd180, -4294967296;
	setp.ne.s64 	%p79, %rd1270, 0;
	@%p79 bra 	$L__BB0_100;
	cvt.u32.u64 	%r80, %rd180;
	cvt.u32.u64 	%r81, %rd8;
	rem.u32 	%r82, %r81, %r80;
	cvt.u64.u32 	%rd1609, %r82;
	bra.uni 	$L__BB0_101;
$L__BB0_100:
	rem.s64 	%rd1609, %rd8, %rd180;
$L__BB0_101:
	shl.b64 	%rd1271, %rd1619, 32;
	shr.s64 	%rd1272, %rd1271, 29;
	xor.b64  	%rd1273, %rd1272, -8;
	add.s64 	%rd1274, %rd132, %rd1273;
	ld.local.u64 	%rd184, [%rd1274];
	and.b64  	%rd1275, %rd184, -4294967296;
	setp.ne.s64 	%p80, %rd1275, 0;
	@%p80 bra 	$L__BB0_103;
	cvt.u32.u64 	%r83, %rd184;
	cvt.u32.u64 	%r84, %rd1609;
	div.u32 	%r85, %r84, %r83;
	cvt.u64.u32 	%rd1610, %r85;
	bra.uni 	$L__BB0_104;
$L__BB0_103:
	div.s64 	%rd1610, %rd1609, %rd184;
$L__BB0_104:
	shl.b64 	%rd1276, %rd1619, 3;
	add.s64 	%rd1277, %rd7, %rd1276;
	st.local.u64 	[%rd1277], %rd1610;
	add.s64 	%rd1278, %rd1619, 1;
	and.b64  	%rd188, %rd1278, 4294967295;
	sub.s64 	%rd1279, %rd330, %rd188;
	shl.b64 	%rd1280, %rd1279, 3;
	add.s64 	%rd1281, %rd6, %rd1280;
	ld.local.u64 	%rd189, [%rd1281];
	and.b64  	%rd1282, %rd189, -4294967296;
	setp.ne.s64 	%p81, %rd1282, 0;
	@%p81 bra 	$L__BB0_106;
	cvt.u32.u64 	%r86, %rd189;
	cvt.u32.u64 	%r87, %rd8;
	rem.u32 	%r88, %r87, %r86;
	cvt.u64.u32 	%rd1611, %r88;
	bra.uni 	$L__BB0_107;
$L__BB0_106:
	rem.s64 	%rd1611, %rd8, %rd189;
$L__BB0_107:
	shl.b64 	%rd1283, %rd1619, 32;
	sub.s64 	%rd1284, -8589934592, %rd1283;
	shr.s64 	%rd1285, %rd1284, 29;
	add.s64 	%rd1286, %rd132, %rd1285;
	ld.local.u64 	%rd193, [%rd1286];
	and.b64  	%rd1287, %rd193, -4294967296;
	setp.ne.s64 	%p82, %rd1287, 0;
	@%p82 bra 	$L__BB0_109;
	cvt.u32.u64 	%r89, %rd193;
	cvt.u32.u64 	%r90, %rd1611;
	div.u32 	%r91, %r90, %r89;
	cvt.u64.u32 	%rd1612, %r91;
	bra.uni 	$L__BB0_110;
$L__BB0_109:
	div.s64 	%rd1612, %rd1611, %rd193;
$L__BB0_110:
	shl.b64 	%rd1288, %rd188, 3;
	add.s64 	%rd1289, %rd7, %rd1288;
	st.local.u64 	[%rd1289], %rd1612;
	add.s64 	%rd1290, %rd1619, 2;
	and.b64  	%rd1619, %rd1290, 4294967295;
$L__BB0_111:
	and.b64  	%rd1291, %rd131, 1;
	setp.eq.b64 	%p83, %rd1291, 1;
	not.pred 	%p84, %p83;
	@%p84 bra 	$L__BB0_119;
	sub.s64 	%rd1292, %rd330, %rd1619;
	shl.b64 	%rd1293, %rd1292, 3;
	add.s64 	%rd1294, %rd6, %rd1293;
	ld.local.u64 	%rd199, [%rd1294];
	and.b64  	%rd1295, %rd199, -4294967296;
	setp.ne.s64 	%p85, %rd1295, 0;
	@%p85 bra 	$L__BB0_114;
	cvt.u32.u64 	%r92, %rd199;
	cvt.u32.u64 	%r93, %rd8;
	rem.u32 	%r94, %r93, %r92;
	cvt.u64.u32 	%rd1614, %r94;
	bra.uni 	$L__BB0_115;
$L__BB0_114:
	rem.s64 	%rd1614, %rd8, %rd199;
$L__BB0_115:
	shl.b64 	%rd1296, %rd1619, 32;
	shr.s64 	%rd1297, %rd1296, 29;
	xor.b64  	%rd1298, %rd1297, -8;
	add.s64 	%rd1299, %rd132, %rd1298;
	ld.local.u64 	%rd203, [%rd1299];
	and.b64  	%rd1300, %rd203, -4294967296;
	setp.ne.s64 	%p86, %rd1300, 0;
	@%p86 bra 	$L__BB0_117;
	cvt.u32.u64 	%r95, %rd203;
	cvt.u32.u64 	%r96, %rd1614;
	div.u32 	%r97, %r96, %r95;
	cvt.u64.u32 	%rd1615, %r97;
	bra.uni 	$L__BB0_118;
$L__BB0_117:
	div.s64 	%rd1615, %rd1614, %rd203;
$L__BB0_118:
	shl.b64 	%rd1301, %rd1619, 3;
	add.s64 	%rd1302, %rd7, %rd1301;
	st.local.u64 	[%rd1302], %rd1615;
$L__BB0_119:
	setp.lt.s64 	%p87, %rd330, 1;
	@%p87 bra 	$L__BB0_189;
	and.b64  	%rd207, %rd330, 15;
	setp.lt.u64 	%p88, %rd131, 15;
	mov.b64 	%rd1639, 0;
	@%p88 bra 	$L__BB0_123;
	and.b64  	%rd1639, %rd330, 9223372036854775792;
	add.s64 	%rd1637, %rd5, 64;
	add.s64 	%rd1636, %rd7, 64;
	mov.u64 	%rd1638, %rd1639;
$L__BB0_122:
	.pragma "nounroll";
	ld.local.v2.u64 	{%rd1311, %rd1312}, [%rd1636+-64];
	st.local.v2.u64 	[%rd1637+-64], {%rd1311, %rd1312};
	ld.local.v2.u64 	{%rd1313, %rd1314}, [%rd1636+-48];
	st.local.v2.u64 	[%rd1637+-48], {%rd1313, %rd1314};
	ld.local.v2.u64 	{%rd1315, %rd1316}, [%rd1636+-32];
	st.local.v2.u64 	[%rd1637+-32], {%rd1315, %rd1316};
	ld.local.v2.u64 	{%rd1317, %rd1318}, [%rd1636+-16];
	st.local.v2.u64 	[%rd1637+-16], {%rd1317, %rd1318};
	ld.local.v2.u64 	{%rd1319, %rd1320}, [%rd1636];
	st.local.v2.u64 	[%rd1637], {%rd1319, %rd1320};
	ld.local.v2.u64 	{%rd1321, %rd1322}, [%rd1636+16];
	st.local.v2.u64 	[%rd1637+16], {%rd1321, %rd1322};
	ld.local.v2.u64 	{%rd1323, %rd1324}, [%rd1636+32];
	st.local.v2.u64 	[%rd1637+32], {%rd1323, %rd1324};
	ld.local.v2.u64 	{%rd1325, %rd1326}, [%rd1636+48];
	st.local.v2.u64 	[%rd1637+48], {%rd1325, %rd1326};
	add.s64 	%rd1638, %rd1638, -16;
	add.s64 	%rd1637, %rd1637, 128;
	add.s64 	%rd1636, %rd1636, 128;
	setp.ne.s64 	%p89, %rd1638, 0;
	@%p89 bra 	$L__BB0_122;
$L__BB0_123:
	setp.eq.s64 	%p90, %rd207, 0;
	@%p90 bra 	$L__BB0_131;
	and.b64  	%rd289, %rd330, 7;
	setp.lt.u64 	%p91, %rd207, 8;
	@%p91 bra 	$L__BB0_126;
	shl.b64 	%rd1327, %rd1639, 3;
	add.s64 	%rd1328, %rd7, %rd1327;
	ld.local.u64 	%rd1329, [%rd1328];
	add.s64 	%rd1330, %rd5, %rd1327;
	st.local.u64 	[%rd1330], %rd1329;
	add.s64 	%rd1331, %rd1327, 8;
	and.b64  	%rd1332, %rd1331, 34359738360;
	add.s64 	%rd1333, %rd7, %rd1332;
	ld.local.u64 	%rd1334, [%rd1333];
	add.s64 	%rd1335, %rd5, %rd1332;
	st.local.u64 	[%rd1335], %rd1334;
	add.s64 	%rd1336, %rd1327, 16;
	and.b64  	%rd1337, %rd1336, 34359738360;
	add.s64 	%rd1338, %rd7, %rd1337;
	ld.local.u64 	%rd1339, [%rd1338];
	add.s64 	%rd1340, %rd5, %rd1337;
	st.local.u64 	[%rd1340], %rd1339;
	add.s64 	%rd1341, %rd1327, 24;
	and.b64  	%rd1342, %rd1341, 34359738360;
	add.s64 	%rd1343, %rd7, %rd1342;
	ld.local.u64 	%rd1344, [%rd1343];
	add.s64 	%rd1345, %rd5, %rd1342;
	st.local.u64 	[%rd1345], %rd1344;
	add.s64 	%rd1346, %rd1327, 32;
	and.b64  	%rd1347, %rd1346, 34359738360;
	add.s64 	%rd1348, %rd7, %rd1347;
	ld.local.u64 	%rd1349, [%rd1348];
	add.s64 	%rd1350, %rd5, %rd1347;
	st.local.u64 	[%rd1350], %rd1349;
	add.s64 	%rd1351, %rd1327, 40;
	and.b64  	%rd1352, %rd1351, 34359738360;
	add.s64 	%rd1353, %rd7, %rd1352;
	ld.local.u64 	%rd1354, [%rd1353];
	add.s64 	%rd1355, %rd5, %rd1352;
	st.local.u64 	[%rd1355], %rd1354;
	add.s64 	%rd1356, %rd1327, 48;
	and.b64  	%rd1357, %rd1356, 34359738360;
	add.s64 	%rd1358, %rd7, %rd1357;
	ld.local.u64 	%rd1359, [%rd1358];
	add.s64 	%rd1360, %rd5, %rd1357;
	st.local.u64 	[%rd1360], %rd1359;
	add.s64 	%rd1361, %rd1327, 56;
	and.b64  	%rd1362, %rd1361, 34359738360;
	add.s64 	%rd1363, %rd7, %rd1362;
	ld.local.u64 	%rd1364, [%rd1363];
	add.s64 	%rd1365, %rd5, %rd1362;
	st.local.u64 	[%rd1365], %rd1364;
	add.s64 	%rd1366, %rd1639, 8;
	and.b64  	%rd1639, %rd1366, 4294967295;
$L__BB0_126:
	setp.eq.s64 	%p92, %rd289, 0;
	@%p92 bra 	$L__BB0_131;
	and.b64  	%rd1642, %rd330, 3;
	setp.lt.u64 	%p93, %rd289, 4;
	@%p93 bra 	$L__BB0_129;
	shl.b64 	%rd1367, %rd1639, 3;
	add.s64 	%rd1368, %rd7, %rd1367;
	ld.local.u64 	%rd1369, [%rd1368];
	add.s64 	%rd1370, %rd5, %rd1367;
	st.local.u64 	[%rd1370], %rd1369;
	add.s64 	%rd1371, %rd1367, 8;
	and.b64  	%rd1372, %rd1371, 34359738360;
	add.s64 	%rd1373, %rd7, %rd1372;
	ld.local.u64 	%rd1374, [%rd1373];
	add.s64 	%rd1375, %rd5, %rd1372;
	st.local.u64 	[%rd1375], %rd1374;
	add.s64 	%rd1376, %rd1367, 16;
	and.b64  	%rd1377, %rd1376, 34359738360;
	add.s64 	%rd1378, %rd7, %rd1377;
	ld.local.u64 	%rd1379, [%rd1378];
	add.s64 	%rd1380, %rd5, %rd1377;
	st.local.u64 	[%rd1380], %rd1379;
	add.s64 	%rd1381, %rd1367, 24;
	and.b64  	%rd1382, %rd1381, 34359738360;
	add.s64 	%rd1383, %rd7, %rd1382;
	ld.local.u64 	%rd1384, [%rd1383];
	add.s64 	%rd1385, %rd5, %rd1382;
	st.local.u64 	[%rd1385], %rd1384;
	add.s64 	%rd1386, %rd1639, 4;
	and.b64  	%rd1639, %rd1386, 4294967295;
$L__BB0_129:
	setp.eq.s64 	%p94, %rd1642, 0;
	@%p94 bra 	$L__BB0_131;
$L__BB0_130:
	.pragma "nounroll";
	shl.b64 	%rd1387, %rd1639, 3;
	add.s64 	%rd1388, %rd7, %rd1387;
	ld.local.u64 	%rd1389, [%rd1388];
	add.s64 	%rd1390, %rd5, %rd1387;
	st.local.u64 	[%rd1390], %rd1389;
	add.s64 	%rd1391, %rd1639, 1;
	and.b64  	%rd1639, %rd1391, 4294967295;
	add.s64 	%rd1642, %rd1642, -1;
	setp.ne.s64 	%p95, %rd1642, 0;
	@%p95 bra 	$L__BB0_130;
$L__BB0_131:
	add.s64 	%rd1395, %rd7, %rd959;
	ld.local.u64 	%rd1396, [%rd1395];
	shl.b64 	%rd1397, %rd1396, 3;
	add.s64 	%rd1398, %rd3, %rd1397;
	ld.global.u64 	%rd1399, [%rd1398];
	st.local.u64 	[%rd107], %rd1399;
	and.b64  	%rd299, %rd330, 7;
	setp.lt.u64 	%p96, %rd131, 7;
	mov.b64 	%rd1653, 0;
	mov.u64 	%rd1658, %rd1653;
	@%p96 bra 	$L__BB0_134;
	and.b64  	%rd1653, %rd330, 9223372036854775800;
	shl.b64 	%rd1402, %rd330, 3;
	add.s64 	%rd1403, %rd1402, %rd4;
	add.s64 	%rd1645, %rd1403, -8;
	add.s64 	%rd1644, %rd5, 32;
	mov.b64 	%rd1658, 0;
	mov.b64 	%rd1646, -34359738368;
	mov.u64 	%rd1647, %rd1653;
$L__BB0_133:
	.pragma "nounroll";
	ld.local.v2.u64 	{%rd1404, %rd1405}, [%rd1644+-32];
	ld.local.u64 	%rd1406, [%rd1645];
	mad.lo.s64 	%rd1407, %rd1406, %rd1404, %rd1658;
	add.s64 	%rd1408, %rd1646, 25769803776;
	shr.s64 	%rd1409, %rd1408, 32;
	add.s64 	%rd1410, %rd330, %rd1409;
	shl.b64 	%rd1411, %rd1410, 3;
	add.s64 	%rd1412, %rd4, %rd1411;
	ld.local.u64 	%rd1413, [%rd1412];
	mad.lo.s64 	%rd1414, %rd1413, %rd1405, %rd1407;
	ld.local.v2.u64 	{%rd1415, %rd1416}, [%rd1644+-16];
	add.s64 	%rd1417, %rd1646, 21474836480;
	shr.s64 	%rd1418, %rd1417, 32;
	add.s64 	%rd1419, %rd330, %rd1418;
	shl.b64 	%rd1420, %rd1419, 3;
	add.s64 	%rd1421, %rd4, %rd1420;
	ld.local.u64 	%rd1422, [%rd1421];
	mad.lo.s64 	%rd1423, %rd1422, %rd1415, %rd1414;
	add.s64 	%rd1424, %rd1646, 17179869184;
	shr.s64 	%rd1425, %rd1424, 32;
	add.s64 	%rd1426, %rd330, %rd1425;
	shl.b64 	%rd1427, %rd1426, 3;
	add.s64 	%rd1428, %rd4, %rd1427;
	ld.local.u64 	%rd1429, [%rd1428];
	mad.lo.s64 	%rd1430, %rd1429, %rd1416, %rd1423;
	ld.local.v2.u64 	{%rd1431, %rd1432}, [%rd1644];
	add.s64 	%rd1433, %rd1646, 12884901888;
	shr.s64 	%rd1434, %rd1433, 32;
	add.s64 	%rd1435, %rd330, %rd1434;
	shl.b64 	%rd1436, %rd1435, 3;
	add.s64 	%rd1437, %rd4, %rd1436;
	ld.local.u64 	%rd1438, [%rd1437];
	mad.lo.s64 	%rd1439, %rd1438, %rd1431, %rd1430;
	add.s64 	%rd1440, %rd1646, 8589934592;
	shr.s64 	%rd1441, %rd1440, 32;
	add.s64 	%rd1442, %rd330, %rd1441;
	shl.b64 	%rd1443, %rd1442, 3;
	add.s64 	%rd1444, %rd4, %rd1443;
	ld.local.u64 	%rd1445, [%rd1444];
	mad.lo.s64 	%rd1446, %rd1445, %rd1432, %rd1439;
	ld.local.v2.u64 	{%rd1447, %rd1448}, [%rd1644+16];
	add.s64 	%rd1449, %rd1646, 4294967296;
	shr.s64 	%rd1450, %rd1449, 32;
	add.s64 	%rd1451, %rd330, %rd1450;
	shl.b64 	%rd1452, %rd1451, 3;
	add.s64 	%rd1453, %rd4, %rd1452;
	ld.local.u64 	%rd1454, [%rd1453];
	mad.lo.s64 	%rd1455, %rd1454, %rd1447, %rd1446;
	shr.s64 	%rd1456, %rd1646, 32;
	add.s64 	%rd1457, %rd330, %rd1456;
	shl.b64 	%rd1458, %rd1457, 3;
	add.s64 	%rd1459, %rd4, %rd1458;
	ld.local.u64 	%rd1460, [%rd1459];
	mad.lo.s64 	%rd1658, %rd1460, %rd1448, %rd1455;
	add.s64 	%rd1647, %rd1647, -8;
	add.s64 	%rd1646, %rd1646, -34359738368;
	add.s64 	%rd1645, %rd1645, -64;
	add.s64 	%rd1644, %rd1644, 64;
	setp.ne.s64 	%p97, %rd1647, 0;
	@%p97 bra 	$L__BB0_133;
$L__BB0_134:
	setp.eq.s64 	%p98, %rd299, 0;
	@%p98 bra 	$L__BB0_190;
	and.b64  	%rd316, %rd330, 3;
	setp.lt.u64 	%p99, %rd299, 4;
	@%p99 bra 	$L__BB0_137;
	shl.b64 	%rd1462, %rd1653, 3;
	add.s64 	%rd1463, %rd5, %rd1462;
	ld.local.u64 	%rd1464, [%rd1463];
	not.b64 	%rd1465, %rd1653;
	cvt.s64.s32 	%rd1466, %rd1465;
	add.s64 	%rd1467, %rd330, %rd1466;
	shl.b64 	%rd1468, %rd1467, 3;
	add.s64 	%rd1469, %rd4, %rd1468;
	ld.local.u64 	%rd1470, [%rd1469];
	mad.lo.s64 	%rd1471, %rd1470, %rd1464, %rd1658;
	add.s64 	%rd1472, %rd1462, 8;
	and.b64  	%rd1473, %rd1472, 34359738360;
	add.s64 	%rd1474, %rd5, %rd1473;
	ld.local.u64 	%rd1475, [%rd1474];
	shl.b64 	%rd1476, %rd1653, 32;
	sub.s64 	%rd1477, -8589934592, %rd1476;
	shr.s64 	%rd1478, %rd1477, 32;
	add.s64 	%rd1479, %rd330, %rd1478;
	shl.b64 	%rd1480, %rd1479, 3;
	add.s64 	%rd1481, %rd4, %rd1480;
	ld.local.u64 	%rd1482, [%rd1481];
	mad.lo.s64 	%rd1483, %rd1482, %rd1475, %rd1471;
	add.s64 	%rd1484, %rd1462, 16;
	and.b64  	%rd1485, %rd1484, 34359738360;
	add.s64 	%rd1486, %rd5, %rd1485;
	ld.local.u64 	%rd1487, [%rd1486];
	sub.s64 	%rd1488, -12884901888, %rd1476;
	shr.s64 	%rd1489, %rd1488, 32;
	add.s64 	%rd1490, %rd330, %rd1489;
	shl.b64 	%rd1491, %rd1490, 3;
	add.s64 	%rd1492, %rd4, %rd1491;
	ld.local.u64 	%rd1493, [%rd1492];
	mad.lo.s64 	%rd1494, %rd1493, %rd1487, %rd1483;
	add.s64 	%rd1495, %rd1462, 24;
	and.b64  	%rd1496, %rd1495, 34359738360;
	add.s64 	%rd1497, %rd5, %rd1496;
	ld.local.u64 	%rd1498, [%rd1497];
	sub.s64 	%rd1499, -17179869184, %rd1476;
	shr.s64 	%rd1500, %rd1499, 32;
	add.s64 	%rd1501, %rd330, %rd1500;
	shl.b64 	%rd1502, %rd1501, 3;
	add.s64 	%rd1503, %rd4, %rd1502;
	ld.local.u64 	%rd1504, [%rd1503];
	mad.lo.s64 	%rd1658, %rd1504, %rd1498, %rd1494;
	add.s64 	%rd1505, %rd1653, 4;
	and.b64  	%rd1653, %rd1505, 4294967295;
$L__BB0_137:
	setp.eq.s64 	%p100, %rd316, 0;
	@%p100 bra 	$L__BB0_190;
	setp.eq.s64 	%p101, %rd316, 1;
	@%p101 bra 	$L__BB0_140;
	shl.b64 	%rd1507, %rd1653, 3;
	add.s64 	%rd1508, %rd5, %rd1507;
	ld.local.u64 	%rd1509, [%rd1508];
	not.b64 	%rd1510, %rd1653;
	cvt.s64.s32 	%rd1511, %rd1510;
	add.s64 	%rd1512, %rd330, %rd1511;
	shl.b64 	%rd1513, %rd1512, 3;
	add.s64 	%rd1514, %rd4, %rd1513;
	ld.local.u64 	%rd1515, [%rd1514];
	mad.lo.s64 	%rd1516, %rd1515, %rd1509, %rd1658;
	add.s64 	%rd1517, %rd1507, 8;
	and.b64  	%rd1518, %rd1517, 34359738360;
	add.s64 	%rd1519, %rd5, %rd1518;
	ld.local.u64 	%rd1520, [%rd1519];
	shl.b64 	%rd1521, %rd1653, 32;
	sub.s64 	%rd1522, -8589934592, %rd1521;
	shr.s64 	%rd1523, %rd1522, 32;
	add.s64 	%rd1524, %rd330, %rd1523;
	shl.b64 	%rd1525, %rd1524, 3;
	add.s64 	%rd1526, %rd4, %rd1525;
	ld.local.u64 	%rd1527, [%rd1526];
	mad.lo.s64 	%rd1658, %rd1527, %rd1520, %rd1516;
	add.s64 	%rd1528, %rd1653, 2;
	and.b64  	%rd1653, %rd1528, 4294967295;
$L__BB0_140:
	and.b64  	%rd1529, %rd330, 1;
	setp.eq.b64 	%p102, %rd1529, 1;
	not.pred 	%p103, %p102;
	@%p103 bra 	$L__BB0_190;
	shl.b64 	%rd1530, %rd1653, 3;
	add.s64 	%rd1531, %rd5, %rd1530;
	ld.local.u64 	%rd1532, [%rd1531];
	not.b64 	%rd1533, %rd1653;
	cvt.s64.s32 	%rd1534, %rd1533;
	add.s64 	%rd1535, %rd330, %rd1534;
	shl.b64 	%rd1536, %rd1535, 3;
	add.s64 	%rd1537, %rd4, %rd1536;
	ld.local.u64 	%rd1538, [%rd1537];
	mad.lo.s64 	%rd1658, %rd1538, %rd1532, %rd1658;
	bra.uni 	$L__BB0_190;
$L__BB0_142:
	rem.s64 	%rd1620, %rd8, %rd215;
$L__BB0_143:
	ld.local.u64 	%rd219, [%rd1616+16];
	and.b64  	%rd1185, %rd219, -4294967296;
	setp.ne.s64 	%p51, %rd1185, 0;
	@%p51 bra 	$L__BB0_145;
	cvt.u32.u64 	%r11, %rd219;
	cvt.u32.u64 	%r12, %rd1620;
	div.u32 	%r13, %r12, %r11;
	cvt.u64.u32 	%rd1621, %r13;
	bra.uni 	$L__BB0_146;
$L__BB0_145:
	div.s64 	%rd1621, %rd1620, %rd219;
$L__BB0_146:
	st.local.u64 	[%rd1617+-24], %rd1621;
	and.b64  	%rd1186, %rd219, -4294967296;
	setp.ne.s64 	%p52, %rd1186, 0;
	@%p52 bra 	$L__BB0_148;
	cvt.u32.u64 	%r14, %rd219;
	rem.u32 	%r16, %r9, %r14;
	cvt.u64.u32 	%rd1622, %r16;
	bra.uni 	$L__BB0_149;
$L__BB0_148:
	rem.s64 	%rd1622, %rd8, %rd219;
$L__BB0_149:
	add.s64 	%rd1187, %rd1618, 25769803776;
	shr.s64 	%rd1188, %rd1187, 29;
	add.s64 	%rd1189, %rd132, %rd1188;
	ld.local.u64 	%rd226, [%rd1189];
	and.b64  	%rd1190, %rd226, -4294967296;
	setp.ne.s64 	%p53, %rd1190, 0;
	@%p53 bra 	$L__BB0_151;
	cvt.u32.u64 	%r17, %rd226;
	cvt.u32.u64 	%r18, %rd1622;
	div.u32 	%r19, %r18, %r17;
	cvt.u64.u32 	%rd1623, %r19;
	bra.uni 	$L__BB0_152;
$L__BB0_151:
	div.s64 	%rd1623, %rd1622, %rd226;
$L__BB0_152:
	ld.local.u64 	%rd230, [%rd1616+8];
	and.b64  	%rd1191, %rd230, -4294967296;
	setp.ne.s64 	%p54, %rd1191, 0;
	@%p54 bra 	$L__BB0_154;
	cvt.u32.u64 	%r20, %rd230;
	rem.u32 	%r22, %r9, %r20;
	cvt.u64.u32 	%rd1624, %r22;
	bra.uni 	$L__BB0_155;
$L__BB0_154:
	rem.s64 	%rd1624, %rd8, %rd230;
$L__BB0_155:
	add.s64 	%rd1192, %rd1618, 21474836480;
	shr.s64 	%rd1193, %rd1192, 29;
	add.s64 	%rd1194, %rd132, %rd1193;
	ld.local.u64 	%rd234, [%rd1194];
	and.b64  	%rd1195, %rd234, -4294967296;
	setp.ne.s64 	%p55, %rd1195, 0;
	@%p55 bra 	$L__BB0_157;
	cvt.u32.u64 	%r23, %rd234;
	cvt.u32.u64 	%r24, %rd1624;
	div.u32 	%r25, %r24, %r23;
	cvt.u64.u32 	%rd1625, %r25;
	bra.uni 	$L__BB0_158;
$L__BB0_157:
	div.s64 	%rd1625, %rd1624, %rd234;
$L__BB0_158:
	st.local.v2.u64 	[%rd1617+-16], {%rd1623, %rd1625};
	ld.local.u64 	%rd238, [%rd1616];
	and.b64  	%rd1196, %rd238, -4294967296;
	setp.ne.s64 	%p56, %rd1196, 0;
	@%p56 bra 	$L__BB0_160;
	cvt.u32.u64 	%r26, %rd238;
	rem.u32 	%r28, %r9, %r26;
	cvt.u64.u32 	%rd1626, %r28;
	bra.uni 	$L__BB0_161;
$L__BB0_160:
	rem.s64 	%rd1626, %rd8, %rd238;
$L__BB0_161:
	add.s64 	%rd1197, %rd1618, 17179869184;
	shr.s64 	%rd1198, %rd1197, 29;
	add.s64 	%rd1199, %rd132, %rd1198;
	ld.local.u64 	%rd242, [%rd1199];
	and.b64  	%rd1200, %rd242, -4294967296;
	setp.ne.s64 	%p57, %rd1200, 0;
	@%p57 bra 	$L__BB0_163;
	cvt.u32.u64 	%r29, %rd242;
	cvt.u32.u64 	%r30, %rd1626;
	div.u32 	%r31, %r30, %r29;
	cvt.u64.u32 	%rd1627, %r31;
	bra.uni 	$L__BB0_164;
$L__BB0_163:
	div.s64 	%rd1627, %rd1626, %rd242;
$L__BB0_164:
	ld.local.u64 	%rd246, [%rd1616+-8];
	and.b64  	%rd1201, %rd246, -4294967296;
	setp.ne.s64 	%p58, %rd1201, 0;
	@%p58 bra 	$L__BB0_166;
	cvt.u32.u64 	%r32, %rd246;
	rem.u32 	%r34, %r9, %r32;
	cvt.u64.u32 	%rd1628, %r34;
	bra.uni 	$L__BB0_167;
$L__BB0_166:
	rem.s64 	%rd1628, %rd8, %rd246;
$L__BB0_167:
	add.s64 	%rd1202, %rd1618, 12884901888;
	shr.s64 	%rd1203, %rd1202, 29;
	add.s64 	%rd1204, %rd132, %rd1203;
	ld.local.u64 	%rd250, [%rd1204];
	and.b64  	%rd1205, %rd250, -4294967296;
	setp.ne.s64 	%p59, %rd1205, 0;
	@%p59 bra 	$L__BB0_169;
	cvt.u32.u64 	%r35, %rd250;
	cvt.u32.u64 	%r36, %rd1628;
	div.u32 	%r37, %r36, %r35;
	cvt.u64.u32 	%rd1629, %r37;
	bra.uni 	$L__BB0_170;
$L__BB0_169:
	div.s64 	%rd1629, %rd1628, %rd250;
$L__BB0_170:
	st.local.v2.u64 	[%rd1617], {%rd1627, %rd1629};
	ld.local.u64 	%rd254, [%rd1616+-16];
	and.b64  	%rd1206, %rd254, -4294967296;
	setp.ne.s64 	%p60, %rd1206, 0;
	@%p60 bra 	$L__BB0_172;
	cvt.u32.u64 	%r38, %rd254;
	rem.u32 	%r40, %r9, %r38;
	cvt.u64.u32 	%rd1630, %r40;
	bra.uni 	$L__BB0_173;
$L__BB0_172:
	rem.s64 	%rd1630, %rd8, %rd254;
$L__BB0_173:
	add.s64 	%rd1207, %rd1618, 8589934592;
	shr.s64 	%rd1208, %rd1207, 29;
	add.s64 	%rd1209, %rd132, %rd1208;
	ld.local.u64 	%rd258, [%rd1209];
	and.b64  	%rd1210, %rd258, -4294967296;
	setp.ne.s64 	%p61, %rd1210, 0;
	@%p61 bra 	$L__BB0_175;
	cvt.u32.u64 	%r41, %rd258;
	cvt.u32.u64 	%r42, %rd1630;
	div.u32 	%r43, %r42, %r41;
	cvt.u64.u32 	%rd1631, %r43;
	bra.uni 	$L__BB0_176;
$L__BB0_175:
	div.s64 	%rd1631, %rd1630, %rd258;
$L__BB0_176:
	ld.local.u64 	%rd262, [%rd1616+-24];
	and.b64  	%rd1211, %rd262, -4294967296;
	setp.ne.s64 	%p62, %rd1211, 0;
	@%p62 bra 	$L__BB0_178;
	cvt.u32.u64 	%r44, %rd262;
	rem.u32 	%r46, %r9, %r44;
	cvt.u64.u32 	%rd1632, %r46;
	bra.uni 	$L__BB0_179;
$L__BB0_178:
	rem.s64 	%rd1632, %rd8, %rd262;
$L__BB0_179:
	add.s64 	%rd1212, %rd1618, 4294967296;
	shr.s64 	%rd1213, %rd1212, 29;
	add.s64 	%rd1214, %rd132, %rd1213;
	ld.local.u64 	%rd266, [%rd1214];
	and.b64  	%rd1215, %rd266, -4294967296;
	setp.ne.s64 	%p63, %rd1215, 0;
	@%p63 bra 	$L__BB0_181;
	cvt.u32.u64 	%r47, %rd266;
	cvt.u32.u64 	%r48, %rd1632;
	div.u32 	%r49, %r48, %r47;
	cvt.u64.u32 	%rd1633, %r49;
	bra.uni 	$L__BB0_182;
$L__BB0_181:
	div.s64 	%rd1633, %rd1632, %rd266;
$L__BB0_182:
	st.local.v2.u64 	[%rd1617+16], {%rd1631, %rd1633};
	ld.local.u64 	%rd270, [%rd1616+-32];
	and.b64  	%rd1216, %rd270, -4294967296;
	setp.ne.s64 	%p64, %rd1216, 0;
	@%p64 bra 	$L__BB0_184;
	cvt.u32.u64 	%r50, %rd270;
	rem.u32 	%r52, %r9, %r50;
	cvt.u64.u32 	%rd1634, %r52;
	bra.uni 	$L__BB0_185;
$L__BB0_184:
	rem.s64 	%rd1634, %rd8, %rd270;
$L__BB0_185:
	shr.s64 	%rd1217, %rd1618, 29;
	add.s64 	%rd1218, %rd132, %rd1217;
	ld.local.u64 	%rd274, [%rd1218];
	and.b64  	%rd1219, %rd274, -4294967296;
	setp.ne.s64 	%p65, %rd1219, 0;
	@%p65 bra 	$L__BB0_187;
	cvt.u32.u64 	%r53, %rd274;
	cvt.u32.u64 	%r54, %rd1634;
	div.u32 	%r55, %r54, %r53;
	cvt.u64.u32 	%rd1635, %r55;
	bra.uni 	$L__BB0_188;
$L__BB0_187:
	div.s64 	%rd1635, %rd1634, %rd274;
$L__BB0_188:
	st.local.u64 	[%rd1617+32], %rd1635;
	add.s64 	%rd1619, %rd1619, 8;
	and.b64  	%rd1220, %rd131, -8;
	sub.s64 	%rd1221, %rd1619, %rd1220;
	add.s64 	%rd1618, %rd1618, -34359738368;
	add.s64 	%rd1617, %rd1617, 64;
	add.s64 	%rd1616, %rd1616, -64;
	setp.eq.s64 	%p66, %rd1221, 1;
	@%p66 bra 	$L__BB0_69;
	bra.uni 	$L__BB0_67;
$L__BB0_189:
	add.s64 	%rd1305, %rd7, %rd959;
	ld.local.u64 	%rd1306, [%rd1305];
	shl.b64 	%rd1307, %rd1306, 3;
	add.s64 	%rd1308, %rd3, %rd1307;
	ld.global.u64 	%rd1309, [%rd1308];
	st.local.u64 	[%rd107], %rd1309;
	mov.b64 	%rd1658, 0;
$L__BB0_190:
	ld.param.u64 	%rd1546, [_Z15tensorGatherF32PfPllS0_S0_llS_i_param_7];
	ld.param.u64 	%rd1545, [_Z15tensorGatherF32PfPllS0_S0_llS_i_param_0];
	cvta.to.global.u64 	%rd1539, %rd1545;
	shl.b64 	%rd1540, %rd1658, 2;
	add.s64 	%rd1541, %rd1539, %rd1540;
	ld.global.f32 	%f1, [%rd1541];
	cvta.to.global.u64 	%rd1542, %rd1546;
	shl.b64 	%rd1543, %rd8, 2;
	add.s64 	%rd1544, %rd1542, %rd1543;
	st.global.f32 	[%rd1544], %f1;
$L__BB0_191:
	ret;

}


// ===== COMPILED SASS (sm_100) =====

	.target	sm_100

	.elftype	@"ET_EXEC"


//--------------------- .note.nv.tkinfo           --------------------------
	.section	.note.nv.tkinfo,"",@"SHT_NOTE"
	.sectionflags	@"SHF_NOTE_NV_TKINFO"
	.tkinfo
        /*0018*/ 	.word	0x00000002
        /*0030*/ 	.string	""
        /*0030*/ 	.string	"ptxas"
        /*0030*/ 	.string	"Cuda compilation tools, release 13.0, V13.0.88"
        /*0030*/ 	.string	"Build cuda_13.0.r13.0/compiler.36424714_0"
        /*0030*/ 	.string	"-arch sm_100 -m 64 "



//--------------------- .note.nv.cuinfo           --------------------------
	.section	.note.nv.cuinfo,"",@"SHT_NOTE"
	.sectionflags	@"SHF_NOTE_NV_CUINFO"
        /*0018*/ 	.short	0x0002
        /*001a*/ 	.short	0x0064
        /*001c*/ 	.short	0x0082
	.zero		2


//--------------------- .nv.info                  --------------------------
	.section	.nv.info,"",@"SHT_CUDA_INFO"
	.align	4


	//----- nvinfo : EIATTR_REGCOUNT
	.align		4
        /*0000*/ 	.byte	0x04, 0x2f
        /*0002*/ 	.short	(.L_1 - .L_0)
	.align		4
.L_0:
        /*0004*/ 	.word	index@(_Z15tensorGatherF32PfPllS0_S0_llS_i)
        /*0008*/ 	.word	0x00000024


	//----- nvinfo : EIATTR_FRAME_SIZE
	.align		4
.L_1:
        /*000c*/ 	.byte	0x04, 0x11
        /*000e*/ 	.short	(.L_3 - .L_2)
	.align		4
.L_2:
        /*0010*/ 	.word	index@($__internal_1_$__cuda_sm20_rem_s64)
        /*0014*/ 	.word	0x00000080


	//----- nvinfo : EIATTR_FRAME_SIZE
	.align		4
.L_3:
        /*0018*/ 	.byte	0x04, 0x11
        /*001a*/ 	.short	(.L_5 - .L_4)
	.align		4
.L_4:
        /*001c*/ 	.word	index@($__internal_0_$__cuda_sm20_div_s64)
        /*0020*/ 	.word	0x00000080


	//----- nvinfo : EIATTR_FRAME_SIZE
	.align		4
.L_5:
        /*0024*/ 	.byte	0x04, 0x11
        /*0026*/ 	.short	(.L_7 - .L_6)
	.align		4
.L_6:
        /*0028*/ 	.word	index@(_Z15tensorGatherF32PfPllS0_S0_llS_i)
        /*002c*/ 	.word	0x00000080


	//----- nvinfo : EIATTR_MIN_STACK_SIZE
	.align		4
.L_7:
        /*0030*/ 	.byte	0x04, 0x12
        /*0032*/ 	.short	(.L_9 - .L_8)
	.align		4
.L_8:
        /*0034*/ 	.word	index@(_Z15tensorGatherF32PfPllS0_S0_llS_i)
        /*0038*/ 	.word	0x00000080
.L_9:


//--------------------- .nv.compat                --------------------------
	.section	.nv.compat,"",@"SHT_CUDA_COMPAT_INFO"
	.align	4
        /*0000*/ 	.byte	0x02, 0x09, 0x00, 0x00, 0x02, 0x02, 0x01, 0x00, 0x02, 0x05, 0x05, 0x00, 0x03, 0x07, 0x01, 0x01
        /*0010*/ 	.byte	0x02, 0x03, 0x00, 0x00, 0x02, 0x06, 0x01, 0x00, 0x04, 0x0b, 0x08, 0x00, 0x09, 0x00, 0x00, 0x00
        /*0020*/ 	.byte	0x00, 0x00, 0x00, 0x00


//--------------------- .nv.info._Z15tensorGatherF32PfPllS0_S0_llS_i --------------------------
	.section	.nv.info._Z15tensorGatherF32PfPllS0_S0_llS_i,"",@"SHT_CUDA_INFO"
	.sectionflags	@""
	.align	4


	//----- nvinfo : EIATTR_CUDA_API_VERSION
	.align		4
        /*0000*/ 	.byte	0x04, 0x37
        /*0002*/ 	.short	(.L_11 - .L_10)
.L_10:
        /*0004*/ 	.word	0x00000082


	//----- nvinfo : EIATTR_KPARAM_INFO
	.align		4
.L_11:
        /*0008*/ 	.byte	0x04, 0x17
        /*000a*/ 	.short	(.L_13 - .L_12)
.L_12:
        /*000c*/ 	.word	0x00000000
        /*0010*/ 	.short	0x0008
        /*0012*/ 	.short	0x0040
        /*0014*/ 	.byte	0x00, 0xf0, 0x11, 0x00


	//----- nvinfo : EIATTR_KPARAM_INFO
	.align		4
.L_13:
        /*0018*/ 	.byte	0x04, 0x17
        /*001a*/ 	.short	(.L_15 - .L_14)
.L_14:
        /*001c*/ 	.word	0x00000000
        /*0020*/ 	.short	0x0007
        /*0022*/ 	.short	0x0038
        /*0024*/ 	.byte	0x00, 0xf5, 0x21, 0x00


	//----- nvinfo : EIATTR_KPARAM_INFO
	.align		4
.L_15:
        /*0028*/ 	.byte	0x04, 0x17
        /*002a*/ 	.short	(.L_17 - .L_16)
.L_16:
        /*002c*/ 	.word	0x00000000
        /*0030*/ 	.short	0x0006
        /*0032*/ 	.short	0x0030
        /*0034*/ 	.byte	0x00, 0xf0, 0x21, 0x00


	//----- nvinfo : EIATTR_KPARAM_INFO
	.align		4
.L_17:
        /*0038*/ 	.byte	0x04, 0x17
        /*003a*/ 	.short	(.L_19 - .L_18)
.L_18:
        /*003c*/ 	.word	0x00000000
        /*0040*/ 	.short	0x0005
        /*0042*/ 	.short	0x0028
        /*0044*/ 	.byte	0x00, 0xf0, 0x21, 0x00


	//----- nvinfo : EIATTR_KPARAM_INFO
	.align		4
.L_19:
        /*0048*/ 	.byte	0x04, 0x17
        /*004a*/ 	.short	(.L_21 - .L_20)
.L_20:
        /*004c*/ 	.word	0x00000000
        /*0050*/ 	.short	0x0004
        /*0052*/ 	.short	0x0020
        /*0054*/ 	.byte	0x00, 0xf5, 0x21, 0x00


	//----- nvinfo : EIATTR_KPARAM_INFO
	.align		4
.L_21:
        /*0058*/ 	.byte	0x04, 0x17
        /*005a*/ 	.short	(.L_23 - .L_22)
.L_22:
        /*005c*/ 	.word	0x00000000
        /*0060*/ 	.short	0x0003
        /*0062*/ 	.short	0x0018
        /*0064*/ 	.byte	0x00, 0xf5, 0x21, 0x00


	//----- nvinfo : EIATTR_KPARAM_INFO
	.align		4
.L_23:
        /*0068*/ 	.byte	0x04, 0x17
        /*006a*/ 	.short	(.L_25 - .L_24)
.L_24:
        /*006c*/ 	.word	0x00000000
        /*0070*/ 	.short	0x0002
        /*0072*/ 	.short	0x0010
        /*0074*/ 	.byte	0x00, 0xf0, 0x21, 0x00


	//----- nvinfo : EIATTR_KPARAM_INFO
	.align		4
.L_25:
        /*0078*/ 	.byte	0x04, 0x17
        /*007a*/ 	.short	(.L_27 - .L_26)
.L_26:
        /*007c*/ 	.word	0x00000000
        /*0080*/ 	.short	0x0001
        /*0082*/ 	.short	0x0008
        /*0084*/ 	.byte	0x00, 0xf5, 0x21, 0x00


	//----- nvinfo : EIATTR_KPARAM_INFO
	.align		4
.L_27:
        /*0088*/ 	.byte	0x04, 0x17
        /*008a*/ 	.short	(.L_29 - .L_28)
.L_28:
        /*008c*/ 	.word	0x00000000
        /*0090*/ 	.short	0x0000
        /*0092*/ 	.short	0x0000
        /*0094*/ 	.byte	0x00, 0xf5, 0x21, 0x00


	//----- nvinfo : EIATTR_SPARSE_MMA_MASK
	.align		4
.L_29:
        /*0098*/ 	.byte	0x03, 0x50
        /*009a*/ 	.short	0x0000


	//----- nvinfo : EIATTR_MAXREG_COUNT
	.align		4
        /*009c*/ 	.byte	0x03, 0x1b
        /*009e*/ 	.short	0x00ff


	//----- nvinfo : EIATTR_MERCURY_ISA_VERSION
	.align		4
        /*00a0*/ 	.byte	0x03, 0x5f
        /*00a2*/ 	.short	0x0101


	//----- nvinfo : EIATTR_VRC_CTA_INIT_COUNT
	.align		4
        /*00a4*/ 	.byte	0x02, 0x4a
	.zero		1
	.zero		1


	//----- nvinfo : EIATTR_EXIT_INSTR_OFFSETS
	.align		4
        /*00a8*/ 	.byte	0x04, 0x1c
        /*00aa*/ 	.short	(.L_31 - .L_30)


	//   ....[0]....
.L_30:
        /*00ac*/ 	.word	0x000000a0


	//   ....[1]....
        /*00b0*/ 	.word	0x0000c390


	//----- nvinfo : EIATTR_CRS_STACK_SIZE
	.align		4
.L_31:
        /*00b4*/ 	.byte	0x04, 0x1e
        /*00b6*/ 	.short	(.L_33 - .L_32)
.L_32:
        /*00b8*/ 	.word	0x00000000


	//----- nvinfo : EIATTR_CBANK_PARAM_SIZE
	.align		4
.L_33:
        /*00bc*/ 	.byte	0x03, 0x19
        /*00be*/ 	.short	0x0044


	//----- nvinfo : EIATTR_PARAM_CBANK
	.align		4
        /*00c0*/ 	.byte	0x04, 0x0a
        /*00c2*/ 	.short	(.L_35 - .L_34)
	.align		4
.L_34:
        /*00c4*/ 	.word	index@(.nv.constant0._Z15tensorGatherF32PfPllS0_S0_llS_i)
        /*00c8*/ 	.short	0x0380
        /*00ca*/ 	.short	0x0044


	//----- nvinfo : EIATTR_SW_WAR
	.align		4
.L_35:
        /*00cc*/ 	.byte	0x04, 0x36
        /*00ce*/ 	.short	(.L_37 - .L_36)
.L_36:
        /*00d0*/ 	.word	0x00000008
.L_37:


//--------------------- .nv.callgraph             --------------------------
	.section	.nv.callgraph,"",@"SHT_CUDA_CALLGRAPH"
	.align	4
	.sectionentsize	8
	.align		4
        /*0000*/ 	.word	0x00000000
	.align		4
        /*0004*/ 	.word	0xffffffff
	.align		4
        /*0008*/ 	.word	0x00000000
	.align		4
        /*000c*/ 	.word	0xfffffffe
	.align		4
        /*0010*/ 	.word	0x00000000
	.align		4
        /*0014*/ 	.word	0xfffffffd
	.align		4
        /*0018*/ 	.word	0x00000000
	.align		4
        /*001c*/ 	.word	0xfffffffc


//--------------------- .text._Z15tensorGatherF32PfPllS0_S0_llS_i --------------------------
	.section	.text._Z15tensorGatherF32PfPllS0_S0_llS_i,"ax",@progbits
	.align	128
        .global         _Z15tensorGatherF32PfPllS0_S0_llS_i
        .type           _Z15tensorGatherF32PfPllS0_S0_llS_i,@function
        .size           _Z15tensorGatherF32PfPllS0_S0_llS_i,(.L_x_141 - _Z15tensorGatherF32PfPllS0_S0_llS_i)
        .other          _Z15tensorGatherF32PfPllS0_S0_llS_i,@"STO_CUDA_ENTRY STV_DEFAULT"
_Z15tensorGatherF32PfPllS0_S0_llS_i:
.text._Z15tensorGatherF32PfPllS0_S0_llS_i:
[----:B------:R-:W0:Y:S01]  /*0000*/  LDC R1, c[0x0][0x37c] ;  /* 0x0000df00ff017b82 */ /* 0x000e220000000800 */
[----:B------:R-:W1:Y:S01]  /*0010*/  S2R R21, SR_CTAID.X ;  /* 0x0000000000157919 */ /* 0x000e620000002500 */
[----:B------:R-:W1:Y:S01]  /*0020*/  LDCU UR4, c[0x0][0x360] ;  /* 0x00006c00ff0477ac */ /* 0x000e620008000800 */
[----:B0-----:R-:W-:Y:S01]  /*0030*/  VIADD R1, R1, 0xffffff80 ;  /* 0xffffff8001017836 */ /* 0x001fe20000000000 */
[----:B------:R-:W1:Y:S01]  /*0040*/  S2R R0, SR_TID.X ;  /* 0x0000000000007919 */ /* 0x000e620000002100 */
[----:B------:R-:W0:Y:S01]  /*0050*/  LDCU UR5, c[0x0][0x3c0] ;  /* 0x00007800ff0577ac */ /* 0x000e220008000800 */
[----:B-1----:R-:W-:Y:S01]  /*0060*/  IMAD R21, R21, UR4, R0 ;  /* 0x0000000415157c24 */ /* 0x002fe2000f8e0200 */
[----:B0-----:R-:W-:-:S04]  /*0070*/  USHF.R.S32.HI UR4, URZ, 0x1f, UR5 ;  /* 0x0000001fff047899 */ /* 0x001fc80008011405 */
[----:B------:R-:W-:-:S04]  /*0080*/  ISETP.GE.U32.AND P0, PT, R21, UR5, PT ;  /* 0x0000000515007c0c */ /* 0x000fc8000bf06070 */
[----:B------:R-:W-:-:S13]  /*0090*/  ISETP.GE.AND.EX P0, PT, RZ, UR4, PT, P0 ;  /* 0x00000004ff007c0c */ /* 0x000fda000bf06300 */
[----:B------:R-:W-:Y:S05]  /*00a0*/  @P0 EXIT ;  /* 0x000000000000094d */ /* 0x000fea0003800000 */
[----:B------:R-:W0:Y:S01]  /*00b0*/  LDC.64 R2, c[0x0][0x390] ;  /* 0x0000e400ff027b82 */ /* 0x000e220000000a00 */
[----:B------:R-:W-:Y:S02]  /*00c0*/  HFMA2 R5, -RZ, RZ, 0, 0 ;  /* 0x00000000ff057431 */ /* 0x000fe400000001ff */
[----:B------:R-:W-:Y:S01]  /*00d0*/  IMAD.MOV.U32 R4, RZ, RZ, 0x1 ;  /* 0x00000001ff047424 */ /* 0x000fe200078e00ff */
[----:B------:R-:W-:Y:S01]  /*00e0*/  CS2R R6, SRZ ;  /* 0x0000000000067805 */ /* 0x000fe2000001ff00 */
[----:B------:R1:W-:Y:S01]  /*00f0*/  STL.128 [R1+0x30], RZ ;  /* 0x000030ff01007387 */ /* 0x0003e20000100c00 */
[----:B------:R-:W2:Y:S01]  /*0100*/  LDCU.64 UR10, c[0x0][0x358] ;  /* 0x00006b00ff0a77ac */ /* 0x000ea20008000a00 */
[----:B------:R-:W-:Y:S01]  /*0110*/  VIADD R0, R1, 0x20 ;  /* 0x0000002001007836 */ /* 0x000fe20000000000 */
[----:B------:R-:W-:Y:S01]  /*0120*/  MOV R23, 0xffffffff ;  /* 0xffffffff00177802 */ /* 0x000fe20000000f00 */
[----:B------:R1:W-:Y:S01]  /*0130*/  STL.128 [R1+0x20], R4 ;  /* 0x0000200401007387 */ /* 0x0003e20000100c00 */
[----:B------:R-:W-:Y:S01]  /*0140*/  IMAD.MOV.U32 R22, RZ, RZ, -0x1 ;  /* 0xffffffffff167424 */ /* 0x000fe200078e00ff */
[----:B0-----:R-:W-:-:S04]  /*0150*/  ISETP.GE.U32.AND P0, PT, R2, 0x2, PT ;  /* 0x000000020200780c */ /* 0x001fc80003f06070 */
[----:B------:R-:W-:-:S13]  /*0160*/  ISETP.GE.AND.EX P0, PT, R3, RZ, PT, P0 ;  /* 0x000000ff0300720c */ /* 0x000fda0003f06300 */
[----:B-12---:R-:W-:Y:S05]  /*0170*/  @!P0 BRA `(.L_x_0) ;  /* 0x00000018003c8947 */ /* 0x006fea0003800000 */
[C---:B------:R-:W-:Y:S01]  /*0180*/  IADD3 R4, P2, PT, R2.reuse, -0x2, RZ ;  /* 0xfffffffe02047810 */ /* 0x040fe20007f5e0ff */
[----:B------:R-:W-:Y:S02]  /*0190*/  IMAD.MOV.U32 R6, RZ, RZ, 0x1 ;  /* 0x00000001ff067424 */ /* 0x000fe400078e00ff */
[----:B------:R-:W-:Y:S01]  /*01a0*/  IMAD.WIDE.U32 R14, R2, 0x1, R22 ;  /* 0x00000001020e7825 */ /* 0x000fe200078e0016 */
[----:B------:R-:W-:Y:S02]  /*01b0*/  ISETP.GE.U32.AND P1, PT, R4, 0xf, PT ;  /* 0x0000000f0400780c */ /* 0x000fe40003f26070 */
[----:B------:R-:W-:-:S04]  /*01c0*/  IADD3.X R4, PT, PT, R3, -0x1, RZ, P2, !PT ;  /* 0xffffffff03047810 */ /* 0x000fc800017fe4ff */
[----:B------:R-:W-:Y:S01]  /*01d0*/  ISETP.GE.U32.AND.EX P1, PT, R4, RZ, PT, P1 ;  /* 0x000000ff0400720c */ /* 0x000fe20003f26110 */
[----:B------:R-:W-:-:S12]  /*01e0*/  IMAD.MOV.U32 R4, RZ, RZ, RZ ;  /* 0x000000ffff047224 */ /* 0x000fd800078e00ff */
[----:B------:R-:W-:Y:S05]  /*01f0*/  @!P1 BRA `(.L_x_1) ;  /* 0x0000000400f09947 */ /* 0x000fea0003800000 */
[----:B------:R-:W0:Y:S01]  /*0200*/  LDC.64 R12, c[0x0][0x388] ;  /* 0x0000e200ff0c7b82 */ /* 0x000e220000000a00 */
[----:B------:R-:W-:Y:S01]  /*0210*/  HFMA2 R17, -RZ, RZ, 0, 0 ;  /* 0x00000000ff117431 */ /* 0x000fe200000001ff */
[----:B------:R-:W-:Y:S01]  /*0220*/  IADD3 R5, PT, PT, R15, R3, RZ ;  /* 0x000000030f057210 */ /* 0x000fe20007ffe0ff */
[----:B------:R-:W-:Y:S02]  /*0230*/  VIADD R7, R1, 0x60 ;  /* 0x0000006001077836 */ /* 0x000fe40000000000 */
[----:B------:R-:W-:Y:S02]  /*0240*/  IMAD.MOV.U32 R16, RZ, RZ, 0x1 ;  /* 0x00000001ff107424 */ /* 0x000fe400078e00ff */
[----:B------:R-:W-:Y:S02]  /*0250*/  IMAD.MOV.U32 R6, RZ, RZ, 0x1 ;  /* 0x00000001ff067424 */ /* 0x000fe400078e00ff */
[----:B------:R-:W-:Y:S01]  /*0260*/  IMAD.MOV.U32 R4, RZ, RZ, RZ ;  /* 0x000000ffff047224 */ /* 0x000fe200078e00ff */
[----:B0-----:R-:W-:-:S04]  /*0270*/  LEA R12, P1, R2, R12, 0x3 ;  /* 0x0000000c020c7211 */ /* 0x001fc800078218ff */
[----:B------:R-:W-:Y:S02]  /*0280*/  LEA.HI.X R13, R2, R13, R3, 0x3, P1 ;  /* 0x0000000d020d7211 */ /* 0x000fe400008f1c03 */
[----:B------:R-:W-:-:S04]  /*0290*/  IADD3 R12, P1, PT, R12, -0x40, RZ ;  /* 0xffffffc00c0c7810 */ /* 0x000fc80007f3e0ff */
[----:B------:R-:W-:-:S09]  /*02a0*/  IADD3.X R13, PT, PT, R13, -0x1, RZ, P1, !PT ;  /* 0xffffffff0d0d7810 */ /* 0x000fd20000ffe4ff */
.L_x_2:
[----:B------:R-:W2:Y:S04]  /*02b0*/  LDG.E.64 R26, desc[UR10][R12.64+0x38] ;  /* 0x0000380a0c1a7981 */ /* 0x000ea8000c1e1b00 */
[----:B------:R-:W3:Y:S04]  /*02c0*/  LDG.E.64 R8, desc[UR10][R12.64+0x30] ;  /* 0x0000300a0c087981 */ /* 0x000ee8000c1e1b00 */
[----:B------:R-:W4:Y:S04]  /*02d0*/  LDG.E.64 R10, desc[UR10][R12.64+0x28] ;  /* 0x0000280a0c0a7981 */ /* 0x000f28000c1e1b00 */
[----:B------:R-:W5:Y:S04]  /*02e0*/  LDG.E.64 R24, desc[UR10][R12.64+0x20] ;  /* 0x0000200a0c187981 */ /* 0x000f68000c1e1b00 */
[----:B------:R-:W5:Y:S01]  /*02f0*/  LDG.E.64 R28, desc[UR10][R12.64+0x8] ;  /* 0x0000080a0c1c7981 */ /* 0x000f62000c1e1b00 */
[----:B--2---:R-:W-:-:S04]  /*0300*/  IMAD R18, R27, R16, RZ ;  /* 0x000000101b127224 */ /* 0x004fc800078e02ff */
[C---:B------:R-:W-:Y:S02]  /*0310*/  IMAD R27, R26.reuse, R17, R18 ;  /* 0x000000111a1b7224 */ /* 0x040fe400078e0212 */
[----:B------:R-:W2:Y:S01]  /*0320*/  LDG.E.64 R18, desc[UR10][R12.64+0x18] ;  /* 0x0000180a0c127981 */ /* 0x000ea2000c1e1b00 */
[----:B------:R-:W-:-:S04]  /*0330*/  IMAD.WIDE.U32 R16, R26, R16, RZ ;  /* 0x000000101a107225 */ /* 0x000fc800078e00ff */
[----:B---3--:R-:W-:Y:S01]  /*0340*/  IMAD R9, R9, R16, RZ ;  /* 0x0000001009097224 */ /* 0x008fe200078e02ff */
[----:B------:R-:W-:-:S05]  /*0350*/  IADD3 R17, PT, PT, R17, R27, RZ ;  /* 0x0000001b11117210 */ /* 0x000fca0007ffe0ff */
[C---:B------:R-:W-:Y:S02]  /*0360*/  IMAD R27, R8.reuse, R17, R9 ;  /* 0x00000011081b7224 */ /* 0x040fe400078e0209 */
[----:B------:R-:W-:-:S04]  /*0370*/  IMAD.WIDE.U32 R8, R8, R16, RZ ;  /* 0x0000001008087225 */ /* 0x000fc800078e00ff */
[----:B------:R-:W-:Y:S02]  /*0380*/  IMAD.IADD R9, R9, 0x1, R27 ;  /* 0x0000000109097824 */ /* 0x000fe400078e021b */
[----:B------:R-:W3:Y:S01]  /*0390*/  LDG.E.64 R26, desc[UR10][R12.64+0x10] ;  /* 0x0000100a0c1a7981 */ /* 0x000ee2000c1e1b00 */
[----:B----4-:R-:W-:-:S04]  /*03a0*/  IMAD R20, R11, R8, RZ ;  /* 0x000000080b147224 */ /* 0x010fc800078e02ff */
[C---:B------:R-:W-:Y:S02]  /*03b0*/  IMAD R20, R10.reuse, R9, R20 ;  /* 0x000000090a147224 */ /* 0x040fe400078e0214 */
[----:B------:R-:W-:-:S04]  /*03c0*/  IMAD.WIDE.U32 R10, R10, R8, RZ ;  /* 0x000000080a0a7225 */ /* 0x000fc800078e00ff */
[----:B------:R-:W-:Y:S02]  /*03d0*/  IMAD.IADD R11, R11, 0x1, R20 ;  /* 0x000000010b0b7824 */ /* 0x000fe400078e0214 */
[----:B-----5:R-:W-:-:S03]  /*03e0*/  IMAD R20, R25, R10, RZ ;  /* 0x0000000a19147224 */ /* 0x020fc600078e02ff */
[----:B------:R0:W-:Y:S01]  /*03f0*/  STL.128 [R7+-0x30], R8 ;  /* 0xffffd00807007387 */ /* 0x0001e20000100c00 */
[C---:B------:R-:W-:Y:S02]  /*0400*/  IMAD R25, R24.reuse, R11, R20 ;  /* 0x0000000b18197224 */ /* 0x040fe400078e0214 */
[----:B0-----:R-:W-:-:S05]  /*0410*/  IMAD.WIDE.U32 R8, R24, R10, RZ ;  /* 0x0000000a18087225 */ /* 0x001fca00078e00ff */
[----:B------:R-:W-:-:S05]  /*0420*/  IADD3 R25, PT, PT, R9, R25, RZ ;  /* 0x0000001909197210 */ /* 0x000fca0007ffe0ff */
[----:B------:R-:W-:Y:S02]  /*0430*/  IMAD.MOV.U32 R9, RZ, RZ, R25 ;  /* 0x000000ffff097224 */ /* 0x000fe400078e0019 */
[-C--:B--2---:R-:W-:Y:S02]  /*0440*/  IMAD R19, R19, R8.reuse, RZ ;  /* 0x0000000813137224 */ /* 0x084fe400078e02ff */
[----:B------:R-:W-:-:S04]  /*0450*/  IMAD.WIDE.U32 R10, R18, R8, RZ ;  /* 0x00000008120a7225 */ /* 0x000fc800078e00ff */
[----:B------:R-:W-:Y:S02]  /*0460*/  IMAD R19, R18, R25, R19 ;  /* 0x0000001912137224 */ /* 0x000fe400078e0213 */
[----:B------:R-:W2:Y:S02]  /*0470*/  LDG.E.64 R24, desc[UR10][R12.64] ;  /* 0x0000000a0c187981 */ /* 0x000ea4000c1e1b00 */
[----:B------:R-:W-:Y:S02]  /*0480*/  IMAD.IADD R11, R11, 0x1, R19 ;  /* 0x000000010b0b7824 */ /* 0x000fe400078e0213 */
[----:B------:R-:W4:Y:S04]  /*0490*/  LDG.E.64 R18, desc[UR10][R12.64+-0x8] ;  /* 0xfffff80a0c127981 */ /* 0x000f28000c1e1b00 */
[----:B------:R3:W-:Y:S02]  /*04a0*/  STL.128 [R7+-0x20], R8 ;  /* 0xffffe00807007387 */ /* 0x0007e40000100c00 */
[----:B---3--:R-:W-:-:S04]  /*04b0*/  IMAD R8, R27, R10, RZ ;  /* 0x0000000a1b087224 */ /* 0x008fc800078e02ff */
[C---:B------:R-:W-:Y:S02]  /*04c0*/  IMAD R8, R26.reuse, R11, R8 ;  /* 0x0000000b1a087224 */ /* 0x040fe400078e0208 */
[----:B------:R-:W-:-:S04]  /*04d0*/  IMAD.WIDE.U32 R10, R26, R10, RZ ;  /* 0x0000000a1a0a7225 */ /* 0x000fc800078e00ff */
[----:B------:R-:W-:Y:S01]  /*04e0*/  IMAD R20, R29, R10, RZ ;  /* 0x0000000a1d147224 */ /* 0x000fe200078e02ff */
[----:B------:R-:W-:-:S05]  /*04f0*/  IADD3 R27, PT, PT, R11, R8, RZ ;  /* 0x000000080b1b7210 */ /* 0x000fca0007ffe0ff */
[C---:B------:R-:W-:Y:S02]  /*0500*/  IMAD R11, R28.reuse, R27, R20 ;  /* 0x0000001b1c0b7224 */ /* 0x040fe400078e0214 */
[----:B------:R-:W-:-:S04]  /*0510*/  IMAD.WIDE.U32 R28, R28, R10, RZ ;  /* 0x0000000a1c1c7225 */ /* 0x000fc800078e00ff */
[----:B------:R-:W-:Y:S02]  /*0520*/  IMAD.MOV.U32 R9, RZ, RZ, R27 ;  /* 0x000000ffff097224 */ /* 0x000fe400078e001b */
[----:B------:R-:W3:Y:S01]  /*0530*/  LDG.E.64 R26, desc[UR10][R12.64+-0x10] ;  /* 0xfffff00a0c1a7981 */ /* 0x000ee2000c1e1b00 */
[----:B------:R-:W-:Y:S01]  /*0540*/  IMAD.MOV.U32 R8, RZ, RZ, R10 ;  /* 0x000000ffff087224 */ /* 0x000fe200078e000a */
[----:B------:R-:W-:Y:S01]  /*0550*/  IADD3 R11, PT, PT, R29, R11, RZ ;  /* 0x0000000b1d0b7210 */ /* 0x000fe20007ffe0ff */
[----:B------:R-:W-:-:S05]  /*0560*/  IMAD.MOV.U32 R10, RZ, RZ, R28 ;  /* 0x000000ffff0a7224 */ /* 0x000fca00078e001c */
[----:B------:R0:W-:Y:S01]  /*0570*/  STL.128 [R7+-0x10], R8 ;  /* 0xfffff00807007387 */ /* 0x0001e20000100c00 */
[-C--:B--2---:R-:W-:Y:S02]  /*0580*/  IMAD R20, R25, R28.reuse, RZ ;  /* 0x0000001c19147224 */ /* 0x084fe400078e02ff */
[C---:B0-----:R-:W-:Y:S02]  /*0590*/  IMAD.WIDE.U32 R8, R24.reuse, R28, RZ ;  /* 0x0000001c18087225 */ /* 0x041fe400078e00ff */
[----:B------:R-:W2:Y:S02]  /*05a0*/  LDG.E.64 R28, desc[UR10][R12.64+-0x18] ;  /* 0xffffe80a0c1c7981 */ /* 0x000ea4000c1e1b00 */
[----:B------:R-:W-:Y:S02]  /*05b0*/  IMAD R25, R24, R11, R20 ;  /* 0x0000000b18197224 */ /* 0x000fe400078e0214 */
[----:B----4-:R-:W-:Y:S02]  /*05c0*/  IMAD R19, R19, R8, RZ ;  /* 0x0000000813137224 */ /* 0x010fe400078e02ff */
[----:B------:R-:W-:-:S02]  /*05d0*/  IMAD.IADD R25, R9, 0x1, R25 ;  /* 0x0000000109197824 */ /* 0x000fc400078e0219 */
[----:B------:R-:W-:-:S04]  /*05e0*/  IMAD.WIDE.U32 R10, R18, R8, RZ ;  /* 0x00000008120a7225 */ /* 0x000fc800078e00ff */
[----:B------:R-:W-:Y:S02]  /*05f0*/  IMAD R19, R18, R25, R19 ;  /* 0x0000001912137224 */ /* 0x000fe400078e0213 */
[----:B------:R-:W-:Y:S02]  /*0600*/  IMAD.MOV.U32 R9, RZ, RZ, R25 ;  /* 0x000000ffff097224 */ /* 0x000fe400078e0019 */
[----:B------:R-:W4:Y:S01]  /*0610*/  LDG.E.64 R24, desc[UR10][R12.64+-0x20] ;  /* 0xffffe00a0c187981 */ /* 0x000f22000c1e1b00 */
[----:B------:R-:W-:-:S03]  /*0620*/  IADD3 R11, PT, PT, R11, R19, RZ ;  /* 0x000000130b0b7210 */ /* 0x000fc60007ffe0ff */
[----:B------:R-:W5:Y:S04]  /*0630*/  LDG.E.64 R18, desc[UR10][R12.64+-0x28] ;  /* 0xffffd80a0c127981 */ /* 0x000f68000c1e1b00 */
[----:B------:R3:W-:Y:S02]  /*0640*/  STL.128 [R7], R8 ;  /* 0x0000000807007387 */ /* 0x0007e40000100c00 */
[----:B---3--:R-:W-:-:S04]  /*0650*/  IMAD R8, R27, R10, RZ ;  /* 0x0000000a1b087224 */ /* 0x008fc800078e02ff */
[C---:B------:R-:W-:Y:S02]  /*0660*/  IMAD R8, R26.reuse, R11, R8 ;  /* 0x0000000b1a087224 */ /* 0x040fe400078e0208 */
[----:B------:R-:W-:-:S04]  /*0670*/  IMAD.WIDE.U32 R10, R26, R10, RZ ;  /* 0x0000000a1a0a7225 */ /* 0x000fc800078e00ff */
[----:B------:R-:W-:Y:S01]  /*0680*/  IMAD.IADD R27, R11, 0x1, R8 ;  /* 0x000000010b1b7824 */ /* 0x000fe200078e0208 */
[----:B------:R-:W-:-:S03]  /*0690*/  MOV R8, R10 ;  /* 0x0000000a00087202 */ /* 0x000fc60000000f00 */
[----:B------:R-:W-:Y:S02]  /*06a0*/  IMAD.MOV.U32 R9, RZ, RZ, R27 ;  /* 0x000000ffff097224 */ /* 0x000fe400078e001b */
[----:B--2---:R-:W-:-:S04]  /*06b0*/  IMAD R20, R29, R10, RZ ;  /* 0x0000000a1d147224 */ /* 0x004fc800078e02ff */
[C---:B------:R-:W-:Y:S02]  /*06c0*/  IMAD R11, R28.reuse, R27, R20 ;  /* 0x0000001b1c0b7224 */ /* 0x040fe400078e0214 */
[----:B------:R-:W-:-:S04]  /*06d0*/  IMAD.WIDE.U32 R28, R28, R10, RZ ;  /* 0x0000000a1c1c7225 */ /* 0x000fc800078e00ff */
[----:B------:R-:W-:Y:S01]  /*06e0*/  IMAD.IADD R11, R29, 0x1, R11 ;  /* 0x000000011d0b7824 */ /* 0x000fe200078e020b */
[-C--:B------:R-:W-:Y:S01]  /*06f0*/  MOV R10, R28.reuse ;  /* 0x0000001c000a7202 */ /* 0x080fe20000000f00 */
[----:B----4-:R-:W-:-:S04]  /*0700*/  IMAD R20, R25, R28, RZ ;  /* 0x0000001c19147224 */ /* 0x010fc800078e02ff */
[----:B------:R0:W-:Y:S01]  /*0710*/  STL.128 [R7+0x10], R8 ;  /* 0x0000100807007387 */ /* 0x0001e20000100c00 */
[C---:B------:R-:W-:Y:S02]  /*0720*/  IMAD R25, R24.reuse, R11, R20 ;  /* 0x0000000b18197224 */ /* 0x040fe400078e0214 */
[----:B0-----:R-:W-:-:S04]  /*0730*/  IMAD.WIDE.U32 R8, R24, R28, RZ ;  /* 0x0000001c18087225 */ /* 0x001fc800078e00ff */
[-C--:B-----5:R-:W-:Y:S02]  /*0740*/  IMAD R19, R19, R8.reuse, RZ ;  /* 0x0000000813137224 */ /* 0x0a0fe400078e02ff */
[----:B------:R-:W-:Y:S02]  /*0750*/  IMAD.IADD R25, R9, 0x1, R25 ;  /* 0x0000000109197824 */ /* 0x000fe400078e0219 */
[----:B------:R-:W-:-:S04]  /*0760*/  IMAD.WIDE.U32 R10, R18, R8, RZ ;  /* 0x00000008120a7225 */ /* 0x000fc800078e00ff */
[-C--:B------:R-:W-:Y:S02]  /*0770*/  IMAD R27, R18, R25.reuse, R19 ;  /* 0x00000019121b7224 */ /* 0x080fe400078e0213 */
[----:B------:R-:W2:Y:S01]  /*0780*/  LDG.E.64 R18, desc[UR10][R12.64+-0x30] ;  /* 0xffffd00a0c127981 */ /* 0x000ea2000c1e1b00 */
[----:B------:R-:W-:Y:S01]  /*0790*/  MOV R9, R25 ;  /* 0x0000001900097202 */ /* 0x000fe20000000f00 */
[----:B------:R-:W-:Y:S02]  /*07a0*/  IMAD.IADD R11, R11, 0x1, R27 ;  /* 0x000000010b0b7824 */ /* 0x000fe400078e021b */
[----:B------:R-:W3:Y:S04]  /*07b0*/  LDG.E.64 R24, desc[UR10][R12.64+-0x38] ;  /* 0xffffc80a0c187981 */ /* 0x000ee8000c1e1b00 */
[----:B------:R0:W-:Y:S04]  /*07c0*/  STL.128 [R7+0x20], R8 ;  /* 0x0000200807007387 */ /* 0x0001e80000100c00 */
[----:B0-----:R-:W4:Y:S01]  /*07d0*/  LDG.E.64 R8, desc[UR10][R12.64+-0x40] ;  /* 0xffffc00a0c087981 */ /* 0x001f22000c1e1b00 */
[----:B------:R-:W-:-:S03]  /*07e0*/  IADD3 R6, P1, PT, R6, 0x10, RZ ;  /* 0x0000001006067810 */ /* 0x000fc60007f3e0ff */
[----:B------:R0:W-:Y:S02]  /*07f0*/  STL.64 [R7+-0x38], R16 ;  /* 0xffffc81007007387 */ /* 0x0001e40000100a00 */
[----:B------:R-:W-:Y:S02]  /*0800*/  IMAD.X R4, RZ, RZ, R4, P1 ;  /* 0x000000ffff047224 */ /* 0x000fe400008e0604 */
[----:B--2---:R-:W-:-:S04]  /*0810*/  IMAD R19, R19, R10, RZ ;  /* 0x0000000a13137224 */ /* 0x004fc800078e02ff */
[C---:B------:R-:W-:Y:S02]  /*0820*/  IMAD R27, R18.reuse, R11, R19 ;  /* 0x0000000b121b7224 */ /* 0x040fe400078e0213 */
[----:B------:R-:W-:-:S04]  /*0830*/  IMAD.WIDE.U32 R18, R18, R10, RZ ;  /* 0x0000000a12127225 */ /* 0x000fc800078e00ff */
[----:B------:R-:W-:Y:S02]  /*0840*/  IMAD.IADD R19, R19, 0x1, R27 ;  /* 0x0000000113137824 */ /* 0x000fe400078e021b */
[-C--:B---3--:R-:W-:Y:S02]  /*0850*/  IMAD R20, R25, R18.reuse, RZ ;  /* 0x0000001219147224 */ /* 0x088fe400078e02ff */
[----:B------:R-:W-:-:S04]  /*0860*/  IMAD.WIDE.U32 R10, R24, R18, RZ ;  /* 0x00000012180a7225 */ /* 0x000fc800078e00ff */
[----:B------:R-:W-:-:S04]  /*0870*/  IMAD R25, R24, R19, R20 ;  /* 0x0000001318197224 */ /* 0x000fc800078e0214 */
[----:B------:R-:W-:Y:S02]  /*0880*/  IMAD.IADD R11, R11, 0x1, R25 ;  /* 0x000000010b0b7824 */ /* 0x000fe400078e0219 */
[----:B----4-:R-:W-:-:S04]  /*0890*/  IMAD R9, R9, R10, RZ ;  /* 0x0000000a09097224 */ /* 0x010fc800078e02ff */
[----:B------:R-:W-:Y:S02]  /*08a0*/  IMAD R25, R8, R11, R9 ;  /* 0x0000000b08197224 */ /* 0x000fe400078e0209 */
[----:B------:R-:W-:Y:S01]  /*08b0*/  IMAD.MOV.U32 R9, RZ, RZ, R19 ;  /* 0x000000ffff097224 */ /* 0x000fe200078e0013 */
[----:B------:R-:W-:Y:S01]  /*08c0*/  LOP3.LUT R19, R14, 0xfffffff0, RZ, 0xc0, !PT ;  /* 0xfffffff00e137812 */ /* 0x000fe200078ec0ff */
[----:B0-----:R-:W-:Y:S01]  /*08d0*/  IMAD.WIDE.U32 R16, R8, R10, RZ ;  /* 0x0000000a08107225 */ /* 0x001fe200078e00ff */
[----:B------:R-:W-:Y:S02]  /*08e0*/  MOV R8, R18 ;  /* 0x0000001200087202 */ /* 0x000fe40000000f00 */
[----:B------:R-:W-:-:S04]  /*08f0*/  IADD3 R18, P2, PT, -R19, R6, RZ ;  /* 0x0000000613127210 */ /* 0x000fc80007f5e1ff */
[----:B------:R-:W-:Y:S02]  /*0900*/  ISETP.NE.U32.AND P1, PT, R18, 0x1, PT ;  /* 0x000000011200780c */ /* 0x000fe40003f25070 */
[----:B------:R-:W-:-:S04]  /*0910*/  IADD3.X R18, PT, PT, R4, ~R5, RZ, P2, !PT ;  /* 0x8000000504127210 */ /* 0x000fc800017fe4ff */
[----:B------:R-:W-:Y:S01]  /*0920*/  ISETP.NE.AND.EX P1, PT, R18, RZ, PT, P1 ;  /* 0x000000ff1200720c */ /* 0x000fe20003f25310 */
[----:B------:R-:W-:Y:S01]  /*0930*/  IMAD.IADD R17, R17, 0x1, R25 ;  /* 0x0000000111117824 */ /* 0x000fe200078e0219 */
[----:B------:R0:W-:Y:S01]  /*0940*/  STL.128 [R7+0x30], R8 ;  /* 0x0000300807007387 */ /* 0x0001e20000100c00 */
[----:B------:R-:W-:-:S04]  /*0950*/  IADD3 R12, P2, PT, R12, -0x80, RZ ;  /* 0xffffff800c0c7810 */ /* 0x000fc80007f5e0ff */
[----:B------:R-:W-:Y:S02]  /*0960*/  IADD3.X R13, PT, PT, R13, -0x1, RZ, P2, !PT ;  /* 0xffffffff0d0d7810 */ /* 0x000fe400017fe4ff */
[----:B0-----:R-:W-:Y:S01]  /*0970*/  MOV R8, R16 ;  /* 0x0000001000087202 */ /* 0x001fe20000000f00 */
[----:B------:R-:W-:-:S05]  /*0980*/  IMAD.MOV.U32 R9, RZ, RZ, R17 ;  /* 0x000000ffff097224 */ /* 0x000fca00078e0011 */
[----:B------:R0:W-:Y:S02]  /*0990*/  STL.64 [R7+0x40], R8 ;  /* 0x0000400807007387 */ /* 0x0001e40000100a00 */
[----:B0-----:R-:W-:Y:S01]  /*09a0*/  VIADD R7, R7, 0x80 ;  /* 0x0000008007077836 */ /* 0x001fe20000000000 */
[----:B------:R-:W-:Y:S06]  /*09b0*/  @P1 BRA `(.L_x_2) ;  /* 0xfffffff8003c1947 */ /* 0x000fec000383ffff */
.L_x_1:
[----:B------:R-:W-:-:S04]  /*09c0*/  LOP3.LUT R5, R14, 0xf, RZ, 0xc0, !PT ;  /* 0x0000000f0e057812 */ /* 0x000fc800078ec0ff */
[----:B------:R-:W-:-:S04]  /*09d0*/  ISETP.NE.U32.AND P1, PT, R5, RZ, PT ;  /* 0x000000ff0500720c */ /* 0x000fc80003f25070 */
[----:B------:R-:W-:-:S13]  /*09e0*/  ISETP.NE.AND.EX P1, PT, RZ, RZ, PT, P1 ;  /* 0x000000ffff00720c */ /* 0x000fda0003f25310 */
[----:B------:R-:W-:Y:S05]  /*09f0*/  @!P1 BRA `(.L_x_0) ;  /* 0x00000010001c9947 */ /* 0x000fea0003800000 */
[----:B------:R-:W-:-:S04]  /*0a00*/  ISETP.GE.U32.AND P1, PT, R5, 0x8, PT ;  /* 0x000000080500780c */ /* 0x000fc80003f26070 */
[----:B------:R-:W-:-:S13]  /*0a10*/  ISETP.GE.U32.AND.EX P1, PT, RZ, RZ, PT, P1 ;  /* 0x000000ffff00720c */ /* 0x000fda0003f26110 */
[----:B------:R-:W-:Y:S05]  /*0a20*/  @!P1 BRA `(.L_x_3) ;  /* 0x0000000800589947 */ /* 0x000fea0003800000 */
[----:B------:R-:W0:Y:S01]  /*0a30*/  LDC.64 R10, c[0x0][0x388] ;  /* 0x0000e200ff0a7b82 */ /* 0x000e220000000a00 */
[----:B------:R-:W-:Y:S02]  /*0a40*/  IADD3 R5, P1, PT, RZ, RZ, RZ ;  /* 0x000000ffff057210 */ /* 0x000fe40007f3e0ff */
[C---:B------:R-:W-:Y:S02]  /*0a50*/  IADD3 R7, P2, PT, -R6.reuse, R2, RZ ;  /* 0x0000000206077210 */ /* 0x040fe40007f5e1ff */
[----:B------:R-:W-:-:S03]  /*0a60*/  IADD3.X R12, PT, PT, R6, -0x1, RZ, P1, !PT ;  /* 0xffffffff060c7810 */ /* 0x000fc60000ffe4ff */
[----:B------:R-:W-:Y:S01]  /*0a70*/  IMAD.X R8, R3, 0x1, ~R4, P2 ;  /* 0x0000000103087824 */ /* 0x000fe200010e0e04 */
[----:B------:R-:W-:Y:S02]  /*0a80*/  SHF.R.S64 R4, R5, 0x1d, R12 ;  /* 0x0000001d05047819 */ /* 0x000fe4000000100c */
[----:B0-----:R-:W-:-:S04]  /*0a90*/  LEA R24, P2, R7, R10, 0x3 ;  /* 0x0000000a07187211 */ /* 0x001fc800078418ff */
[----:B------:R-:W-:Y:S02]  /*0aa0*/  LEA.HI.X R25, R7, R11, R8, 0x3, P2 ;  /* 0x0000000b07197211 */ /* 0x000fe400010f1c08 */
[----:B------:R-:W-:-:S04]  /*0ab0*/  IADD3 R7, PT, PT, R1, R4, RZ ;  /* 0x0000000401077210 */ /* 0x000fc80007ffe0ff */
[----:B------:R-:W2:Y:S04]  /*0ac0*/  LDG.E.64 R24, desc[UR10][R24.64] ;  /* 0x0000000a18187981 */ /* 0x000ea8000c1e1b00 */
[----:B------:R-:W2:Y:S01]  /*0ad0*/  LDL.64 R16, [R7+0x20] ;  /* 0x0000200007107983 */ /* 0x000ea20000100a00 */
[----:B------:R-:W-:-:S05]  /*0ae0*/  VIADD R9, R6, 0x1 ;  /* 0x0000000106097836 */ /* 0x000fca0000000000 */
[----:B------:R-:W-:Y:S02]  /*0af0*/  IADD3 R8, P2, PT, -R9, R2, RZ ;  /* 0x0000000209087210 */ /* 0x000fe40007f5e1ff */
[----:B------:R-:W-:Y:S02]  /*0b00*/  SHF.R.S64 R4, RZ, 0x1d, R6 ;  /* 0x0000001dff047819 */ /* 0x000fe40000001006 */
[----:B------:R-:W-:-:S03]  /*0b10*/  LEA R27, R6, R1, 0x3 ;  /* 0x00000001061b7211 */ /* 0x000fc600078e18ff */
[----:B------:R-:W-:Y:S02]  /*0b20*/  IMAD.IADD R4, R1, 0x1, R4 ;  /* 0x0000000101047824 */ /* 0x000fe400078e0204 */
[-C--:B--2---:R-:W-:Y:S02]  /*0b30*/  IMAD R19, R25, R16.reuse, RZ ;  /* 0x0000001019137224 */ /* 0x084fe400078e02ff */
[----:B------:R-:W-:-:S04]  /*0b40*/  IMAD.WIDE.U32 R12, R24, R16, RZ ;  /* 0x00000010180c7225 */ /* 0x000fc800078e00ff */
[----:B------:R-:W-:Y:S01]  /*0b50*/  IMAD R19, R17, R24, R19 ;  /* 0x0000001811137224 */ /* 0x000fe200078e0213 */
[----:B------:R-:W-:Y:S02]  /*0b60*/  IADD3.X R17, PT, PT, R3, -0x1, RZ, P2, !PT ;  /* 0xffffffff03117810 */ /* 0x000fe400017fe4ff */
[C---:B------:R-:W-:Y:S01]  /*0b70*/  LEA R16, P2, R8.reuse, R10, 0x3 ;  /* 0x0000000a08107211 */ /* 0x040fe200078418ff */
[----:B------:R-:W-:Y:S02]  /*0b80*/  IMAD.IADD R19, R13, 0x1, R19 ;  /* 0x000000010d137824 */ /* 0x000fe400078e0213 */
[----:B------:R-:W-:Y:S01]  /*0b90*/  IMAD.MOV.U32 R18, RZ, RZ, R12 ;  /* 0x000000ffff127224 */ /* 0x000fe200078e000c */
[----:B------:R-:W-:-:S04]  /*0ba0*/  LEA.HI.X R17, R8, R11, R17, 0x3, P2 ;  /* 0x0000000b08117211 */ /* 0x000fc800010f1c11 */
[----:B------:R0:W-:Y:S04]  /*0bb0*/  STL.64 [R27+0x20], R18 ;  /* 0x000020121b007387 */ /* 0x0001e80000100a00 */
[----:B------:R-:W2:Y:S04]  /*0bc0*/  LDG.E.64 R16, desc[UR10][R16.64] ;  /* 0x0000000a10107981 */ /* 0x000ea8000c1e1b00 */
[----:B------:R-:W2:Y:S01]  /*0bd0*/  LDL.64 R24, [R4+0x20] ;  /* 0x0000200004187983 */ /* 0x000ea20000100a00 */
[----:B------:R-:W-:Y:S01]  /*0be0*/  IADD3 R7, PT, PT, R6, 0x2, RZ ;  /* 0x0000000206077810 */ /* 0x000fe20007ffe0ff */
[----:B------:R-:W-:-:S03]  /*0bf0*/  IMAD.SHL.U32 R8, R9, 0x8, RZ ;  /* 0x0000000809087824 */ /* 0x000fc600078e00ff */
[----:B------:R-:W-:Y:S02]  /*0c00*/  IADD3 R20, P2, PT, -R7, R2, RZ ;  /* 0x0000000207147210 */ /* 0x000fe40007f5e1ff */
[----:B------:R-:W-:Y:S02]  /*0c10*/  LOP3.LUT R8, R8, 0xfffffff8, RZ, 0xc0, !PT ;  /* 0xfffffff808087812 */ /* 0x000fe400078ec0ff */
[----:B------:R-:W-:Y:S02]  /*0c20*/  IADD3.X R9, PT, PT, R3, -0x1, RZ, P2, !PT ;  /* 0xffffffff03097810 */ /* 0x000fe400017fe4ff */
[----:B0-----:R-:W-:Y:S01]  /*0c30*/  IADD3 R27, PT, PT, R1, R8, RZ ;  /* 0x00000008011b7210 */ /* 0x001fe20007ffe0ff */
[-C--:B--2---:R-:W-:Y:S02]  /*0c40*/  IMAD R29, R17, R24.reuse, RZ ;  /* 0x00000018111d7224 */ /* 0x084fe400078e02ff */
[----:B------:R-:W-:Y:S01]  /*0c50*/  IMAD.WIDE.U32 R12, R16, R24, RZ ;  /* 0x00000018100c7225 */ /* 0x000fe200078e00ff */
[----:B------:R-:W-:-:S03]  /*0c60*/  IADD3.X R24, PT, PT, R6, 0x1, RZ, P1, !PT ;  /* 0x0000000106187810 */ /* 0x000fc60000ffe4ff */
[----:B------:R-:W-:Y:S01]  /*0c70*/  IMAD R29, R25, R16, R29 ;  /* 0x00000010191d7224 */ /* 0x000fe200078e021d */
[C---:B------:R-:W-:Y:S02]  /*0c80*/  LEA R16, P2, R20.reuse, R10, 0x3 ;  /* 0x0000000a14107211 */ /* 0x040fe400078418ff */
[----:B------:R-:W-:Y:S01]  /*0c90*/  SHF.R.S64 R4, R5, 0x1d, R24 ;  /* 0x0000001d05047819 */ /* 0x000fe20000001018 */
[----:B------:R-:W-:Y:S01]  /*0ca0*/  IMAD.IADD R19, R13, 0x1, R29 ;  /* 0x000000010d137824 */ /* 0x000fe200078e021d */
[----:B------:R-:W-:Y:S01]  /*0cb0*/  LEA.HI.X R17, R20, R11, R9, 0x3, P2 ;  /* 0x0000000b14117211 */ /* 0x000fe200010f1c09 */
[----:B------:R-:W-:Y:S02]  /*0cc0*/  IMAD.MOV.U32 R18, RZ, RZ, R12 ;  /* 0x000000ffff127224 */ /* 0x000fe400078e000c */
[----:B------:R-:W-:-:S03]  /*0cd0*/  IMAD.IADD R4, R1, 0x1, R4 ;  /* 0x0000000101047824 */ /* 0x000fc600078e0204 */
        /* <DEDUP_REMOVED lines=59> */
[----:B------:R1:W2:Y:S01]  /*1090*/  LDL.64 R24, [R4+0x20] ;  /* 0x0000200004187983 */ /* 0x0002a20000100a00 */
[C---:B------:R-:W-:Y:S01]  /*10a0*/  IADD3 R7, PT, PT, R6.reuse, 0x6, RZ ;  /* 0x0000000606077810 */ /* 0x040fe20007ffe0ff */
[----:B------:R-:W-:Y:S01]  /*10b0*/  IMAD.SHL.U32 R8, R9, 0x8, RZ ;  /* 0x0000000809087824 */ /* 0x000fe200078e00ff */
[----:B------:R-:W-:-:S02]  /*10c0*/  IADD3.X R26, PT, PT, R6, 0x5, RZ, P1, !PT ;  /* 0x00000005061a7810 */ /* 0x000fc40000ffe4ff */
[----:B------:R-:W-:Y:S02]  /*10d0*/  IADD3 R20, P2, PT, -R7, R2, RZ ;  /* 0x0000000207147210 */ /* 0x000fe40007f5e1ff */
[----:B------:R-:W-:Y:S02]  /*10e0*/  LOP3.LUT R8, R8, 0xfffffff8, RZ, 0xc0, !PT ;  /* 0xfffffff808087812 */ /* 0x000fe400078ec0ff */
[----:B-1----:R-:W-:Y:S02]  /*10f0*/  SHF.R.S64 R4, R5, 0x1d, R26 ;  /* 0x0000001d05047819 */ /* 0x002fe4000000101a */
[----:B0-----:R-:W-:Y:S01]  /*1100*/  IADD3 R27, PT, PT, R1, R8, RZ ;  /* 0x00000008011b7210 */ /* 0x001fe20007ffe0ff */
[-C--:B--2---:R-:W-:Y:S02]  /*1110*/  IMAD R29, R17, R24.reuse, RZ ;  /* 0x00000018111d7224 */ /* 0x084fe400078e02ff */
[----:B------:R-:W-:Y:S01]  /*1120*/  IMAD.WIDE.U32 R12, R16, R24, RZ ;  /* 0x00000018100c7225 */ /* 0x000fe200078e00ff */
[----:B------:R-:W-:-:S03]  /*1130*/  IADD3.X R24, PT, PT, R3, -0x1, RZ, P2, !PT ;  /* 0xffffffff03187810 */ /* 0x000fc600017fe4ff */
[----:B------:R-:W-:Y:S01]  /*1140*/  IMAD R29, R25, R16, R29 ;  /* 0x00000010191d7224 */ /* 0x000fe200078e021d */
[C---:B------:R-:W-:Y:S01]  /*1150*/  LEA R16, P2, R20.reuse, R10, 0x3 ;  /* 0x0000000a14107211 */ /* 0x040fe200078418ff */
[----:B------:R-:W-:Y:S02]  /*1160*/  IMAD.MOV.U32 R8, RZ, RZ, R12 ;  /* 0x000000ffff087224 */ /* 0x000fe400078e000c */
[----:B------:R-:W-:Y:S01]  /*1170*/  IMAD.IADD R9, R13, 0x1, R29 ;  /* 0x000000010d097824 */ /* 0x000fe200078e021d */
[----:B------:R-:W-:Y:S01]  /*1180*/  LEA.HI.X R17, R20, R11, R24, 0x3, P2 ;  /* 0x0000000b14117211 */ /* 0x000fe200010f1c18 */
[----:B------:R-:W-:-:S03]  /*1190*/  IMAD.IADD R24, R1, 0x1, R4 ;  /* 0x0000000101187824 */ /* 0x000fc600078e0204 */
[----:B------:R0:W-:Y:S04]  /*11a0*/  STL.64 [R27+0x20], R8 ;  /* 0x000020081b007387 */ /* 0x0001e80000100a00 */
[----:B------:R-:W2:Y:S04]  /*11b0*/  LDG.E.64 R16, desc[UR10][R16.64] ;  /* 0x0000000a10107981 */ /* 0x000ea8000c1e1b00 */
[----:B------:R-:W2:Y:S01]  /*11c0*/  LDL.64 R24, [R24+0x20] ;  /* 0x0000200018187983 */ /* 0x000ea20000100a00 */
[C---:B------:R-:W-:Y:S01]  /*11d0*/  IADD3 R19, PT, PT, R6.reuse, 0x7, RZ ;  /* 0x0000000706137810 */ /* 0x040fe20007ffe0ff */
[----:B------:R-:W-:Y:S01]  /*11e0*/  IMAD.SHL.U32 R20, R7, 0x8, RZ ;  /* 0x0000000807147824 */ /* 0x000fe200078e00ff */
[----:B------:R-:W-:-:S02]  /*11f0*/  IADD3.X R4, PT, PT, R6, 0x6, RZ, P1, !PT ;  /* 0x0000000606047810 */ /* 0x000fc40000ffe4ff */
[----:B------:R-:W-:Y:S02]  /*1200*/  IADD3 R18, P2, PT, -R19, R2, RZ ;  /* 0x0000000213127210 */ /* 0x000fe40007f5e1ff */
[----:B------:R-:W-:Y:S02]  /*1210*/  SHF.R.S64 R4, R5, 0x1d, R4 ;  /* 0x0000001d05047819 */ /* 0x000fe40000001004 */
[----:B------:R-:W-:Y:S02]  /*1220*/  IADD3.X R7, PT, PT, R3, -0x1, RZ, P2, !PT ;  /* 0xffffffff03077810 */ /* 0x000fe400017fe4ff */
[----:B------:R-:W-:Y:S02]  /*1230*/  LEA R10, P1, R18, R10, 0x3 ;  /* 0x0000000a120a7211 */ /* 0x000fe400078218ff */
[----:B0-----:R-:W-:Y:S02]  /*1240*/  LOP3.LUT R8, R20, 0xfffffff8, RZ, 0xc0, !PT ;  /* 0xfffffff814087812 */ /* 0x001fe400078ec0ff */
[----:B------:R-:W-:Y:S01]  /*1250*/  LEA.HI.X R11, R18, R11, R7, 0x3, P1 ;  /* 0x0000000b120b7211 */ /* 0x000fe200008f1c07 */
[----:B------:R-:W-:-:S05]  /*1260*/  IMAD.IADD R7, R1, 0x1, R4 ;  /* 0x0000000101077824 */ /* 0x000fca00078e0204 */
[----:B------:R-:W3:Y:S01]  /*1270*/  LDG.E.64 R10, desc[UR10][R10.64] ;  /* 0x0000000a0a0a7981 */ /* 0x000ee2000c1e1b00 */
[-C--:B--2---:R-:W-:Y:S02]  /*1280*/  IMAD R29, R17, R24.reuse, RZ ;  /* 0x00000018111d7224 */ /* 0x084fe400078e02ff */
[----:B------:R-:W-:-:S04]  /*1290*/  IMAD.WIDE.U32 R12, R16, R24, RZ ;  /* 0x00000018100c7225 */ /* 0x000fc800078e00ff */
[----:B------:R-:W-:Y:S01]  /*12a0*/  IMAD R29, R25, R16, R29 ;  /* 0x00000010191d7224 */ /* 0x000fe200078e021d */
[----:B------:R-:W-:-:S03]  /*12b0*/  IADD3 R17, PT, PT, R1, R8, RZ ;  /* 0x0000000801117210 */ /* 0x000fc60007ffe0ff */
[----:B------:R-:W-:-:S05]  /*12c0*/  IMAD.IADD R13, R13, 0x1, R29 ;  /* 0x000000010d0d7824 */ /* 0x000fca00078e021d */
[----:B------:R0:W-:Y:S04]  /*12d0*/  STL.64 [R17+0x20], R12 ;  /* 0x0000200c11007387 */ /* 0x0001e80000100a00 */
[----:B------:R-:W3:Y:S01]  /*12e0*/  LDL.64 R4, [R7+0x20] ;  /* 0x0000200007047983 */ /* 0x000ee20000100a00 */
[----:B------:R-:W-:Y:S02]  /*12f0*/  IMAD.SHL.U32 R19, R19, 0x8, RZ ;  /* 0x0000000813137824 */ /* 0x000fe400078e00ff */
[----:B------:R-:W-:Y:S02]  /*1300*/  VIADD R6, R6, 0x8 ;  /* 0x0000000806067836 */ /* 0x000fe40000000000 */
[-C--:B---3--:R-:W-:Y:S02]  /*1310*/  IMAD R25, R11, R4.reuse, RZ ;  /* 0x000000040b197224 */ /* 0x088fe400078e02ff */
[----:B------:R-:W-:Y:S01]  /*1320*/  IMAD.WIDE.U32 R8, R10, R4, RZ ;  /* 0x000000040a087225 */ /* 0x000fe200078e00ff */
[----:B------:R-:W-:-:S03]  /*1330*/  LOP3.LUT R4, R19, 0xfffffff8, RZ, 0xc0, !PT ;  /* 0xfffffff813047812 */ /* 0x000fc600078ec0ff */
[----:B------:R-:W-:Y:S02]  /*1340*/  IMAD R25, R5, R10, R25 ;  /* 0x0000000a05197224 */ /* 0x000fe400078e0219 */
[----:B------:R-:W-:-:S03]  /*1350*/  IMAD.IADD R5, R1, 0x1, R4 ;  /* 0x0000000101057824 */ /* 0x000fc600078e0204 */
[----:B------:R-:W-:-:S05]  /*1360*/  IADD3 R9, PT, PT, R9, R25, RZ ;  /* 0x0000001909097210 */ /* 0x000fca0007ffe0ff */
[----:B------:R0:W-:Y:S01]  /*1370*/  STL.64 [R5+0x20], R8 ;  /* 0x0000200805007387 */ /* 0x0001e20000100a00 */
[----:B------:R-:W-:-:S07]  /*1380*/  MOV R4, RZ ;  /* 0x000000ff00047202 */ /* 0x000fce0000000f00 */
.L_x_3:
[----:B0-----:R-:W-:-:S04]  /*1390*/  LOP3.LUT R5, R14, 0x7, RZ, 0xc0, !PT ;  /* 0x000000070e057812 */ /* 0x001fc800078ec0ff */
[----:B------:R-:W-:-:S04]  /*13a0*/  ISETP.NE.U32.AND P1, PT, R5, RZ, PT ;  /* 0x000000ff0500720c */ /* 0x000fc80003f25070 */
[----:B------:R-:W-:-:S13]  /*13b0*/  ISETP.NE.AND.EX P1, PT, RZ, RZ, PT, P1 ;  /* 0x000000ffff00720c */ /* 0x000fda0003f25310 */
[----:B------:R-:W-:Y:S05]  /*13c0*/  @!P1 BRA `(.L_x_0) ;  /* 0x0000000400a89947 */ /* 0x000fea0003800000 */
[----:B------:R-:W-:Y:S02]  /*13d0*/  ISETP.GE.U32.AND P1, PT, R5, 0x4, PT ;  /* 0x000000040500780c */ /* 0x000fe40003f26070 */
[----:B------:R-:W-:Y:S02]  /*13e0*/  LOP3.LUT R14, R14, 0x3, RZ, 0xc0, !PT ;  /* 0x000000030e0e7812 */ /* 0x000fe400078ec0ff */
        /* <DEDUP_REMOVED lines=9> */
[----:B------:R-:W-:Y:S01]  /*1480*/  LEA.HI.X R13, R7, R11, R16, 0x3, P2 ;  /* 0x0000000b070d7211 */ /* 0x000fe200010f1c10 */
[----:B------:R-:W-:-:S05]  /*1490*/  IMAD.IADD R16, R1, 0x1, R4 ;  /* 0x0000000101107824 */ /* 0x000fca00078e0204 */
[----:B------:R-:W2:Y:S04]  /*14a0*/  LDG.E.64 R12, desc[UR10][R12.64] ;  /* 0x0000000a0c0c7981 */ /* 0x000ea8000c1e1b00 */
[----:B------:R-:W2:Y:S01]  /*14b0*/  LDL.64 R16, [R16+0x20] ;  /* 0x0000200010107983 */ /* 0x000ea20000100a00 */
[----:B------:R-:W-:-:S04]  /*14c0*/  IADD3 R15, PT, PT, R6, 0x1, RZ ;  /* 0x00000001060f7810 */ /* 0x000fc80007ffe0ff */
[----:B------:R-:W-:Y:S02]  /*14d0*/  IADD3 R19, P2, PT, -R15, R2, RZ ;  /* 0x000000020f137210 */ /* 0x000fe40007f5e1ff */
[----:B------:R-:W-:Y:S02]  /*14e0*/  SHF.R.S64 R4, RZ, 0x1d, R6 ;  /* 0x0000001dff047819 */ /* 0x000fe40000001006 */
[----:B------:R-:W-:Y:S02]  /*14f0*/  IADD3.X R20, PT, PT, R3, -0x1, RZ, P2, !PT ;  /* 0xffffffff03147810 */ /* 0x000fe400017fe4ff */
[----:B------:R-:W-:Y:S01]  /*1500*/  LEA R18, P2, R19, R10, 0x3 ;  /* 0x0000000a13127211 */ /* 0x000fe200078418ff */
[----:B------:R-:W-:Y:S01]  /*1510*/  IMAD.U32 R27, R6, 0x8, R1 ;  /* 0x00000008061b7824 */ /* 0x000fe200078e0001 */
[----:B------:R-:W-:Y:S02]  /*1520*/  IADD3 R26, PT, PT, R1, R4, RZ ;  /* 0x00000004011a7210 */ /* 0x000fe40007ffe0ff */
[----:B------:R-:W-:Y:S01]  /*1530*/  LEA.HI.X R19, R19, R11, R20, 0x3, P2 ;  /* 0x0000000b13137211 */ /* 0x000fe200010f1c14 */
[----:B--2---:R-:W-:-:S02]  /*1540*/  IMAD R7, R13, R16, RZ ;  /* 0x000000100d077224 */ /* 0x004fc400078e02ff */
[----:B------:R-:W-:-:S04]  /*1550*/  IMAD.WIDE.U32 R8, R12, R16, RZ ;  /* 0x000000100c087225 */ /* 0x000fc800078e00ff */
[----:B------:R-:W-:Y:S02]  /*1560*/  IMAD R7, R12, R17, R7 ;  /* 0x000000110c077224 */ /* 0x000fe400078e0207 */
[----:B------:R-:W-:Y:S02]  /*1570*/  IMAD.MOV.U32 R24, RZ, RZ, R8 ;  /* 0x000000ffff187224 */ /* 0x000fe400078e0008 */
[----:B------:R-:W-:Y:S02]  /*1580*/  IMAD.IADD R25, R9, 0x1, R7 ;  /* 0x0000000109197824 */ /* 0x000fe400078e0207 */
[----:B------:R-:W2:Y:S04]  /*1590*/  LDG.E.64 R8, desc[UR10][R18.64] ;  /* 0x0000000a12087981 */ /* 0x000ea8000c1e1b00 */
[----:B------:R0:W-:Y:S04]  /*15a0*/  STL.64 [R27+0x20], R24 ;  /* 0x000020181b007387 */ /* 0x0001e80000100a00 */
[----:B------:R-:W2:Y:S01]  /*15b0*/  LDL.64 R16, [R26+0x20] ;  /* 0x000020001a107983 */ /* 0x000ea20000100a00 */
[----:B------:R-:W-:Y:S01]  /*15c0*/  VIADD R7, R6, 0x2 ;  /* 0x0000000206077836 */ /* 0x000fe20000000000 */
[----:B------:R-:W-:-:S04]  /*15d0*/  SHF.L.U32 R4, R15, 0x3, RZ ;  /* 0x000000030f047819 */ /* 0x000fc800000006ff */
[----:B------:R-:W-:Y:S02]  /*15e0*/  IADD3 R20, P2, PT, -R7, R2, RZ ;  /* 0x0000000207147210 */ /* 0x000fe40007f5e1ff */
[----:B------:R-:W-:Y:S02]  /*15f0*/  LOP3.LUT R4, R4, 0xfffffff8, RZ, 0xc0, !PT ;  /* 0xfffffff804047812 */ /* 0x000fe400078ec0ff */
[----:B------:R-:W-:-:S03]  /*1600*/  IADD3.X R15, PT, PT, R3, -0x1, RZ, P2, !PT ;  /* 0xffffffff030f7810 */ /* 0x000fc600017fe4ff */
[----:B0-----:R-:W-:Y:S02]  /*1610*/  IMAD.IADD R27, R1, 0x1, R4 ;  /* 0x00000001011b7824 */ /* 0x001fe400078e0204 */
[-C--:B--2---:R-:W-:Y:S02]  /*1620*/  IMAD R9, R9, R16.reuse, RZ ;  /* 0x0000001009097224 */ /* 0x084fe400078e02ff */
[----:B------:R-:W-:-:S04]  /*1630*/  IMAD.WIDE.U32 R12, R8, R16, RZ ;  /* 0x00000010080c7225 */ /* 0x000fc800078e00ff */
[----:B------:R-:W-:Y:S01]  /*1640*/  IMAD R9, R8, R17, R9 ;  /* 0x0000001108097224 */ /* 0x000fe200078e0209 */
[----:B------:R-:W-:Y:S02]  /*1650*/  IADD3.X R8, PT, PT, R6, 0x1, RZ, P1, !PT ;  /* 0x0000000106087810 */ /* 0x000fe40000ffe4ff */
[C---:B------:R-:W-:Y:S02]  /*1660*/  LEA R16, P2, R20.reuse, R10, 0x3 ;  /* 0x0000000a14107211 */ /* 0x040fe400078418ff */
[----:B------:R-:W-:Y:S01]  /*1670*/  SHF.R.S64 R8, R5, 0x1d, R8 ;  /* 0x0000001d05087819 */ /* 0x000fe20000001008 */
[----:B------:R-:W-:Y:S01]  /*1680*/  IMAD.IADD R9, R13, 0x1, R9 ;  /* 0x000000010d097824 */ /* 0x000fe200078e0209 */
[----:B------:R-:W-:Y:S02]  /*1690*/  LEA.HI.X R17, R20, R11, R15, 0x3, P2 ;  /* 0x0000000b14117211 */ /* 0x000fe400010f1c0f */
[----:B------:R-:W-:Y:S01]  /*16a0*/  IADD3 R18, PT, PT, R1, R8, RZ ;  /* 0x0000000801127210 */ /* 0x000fe20007ffe0ff */
[----:B------:R-:W-:-:S03]  /*16b0*/  IMAD.MOV.U32 R8, RZ, RZ, R12 ;  /* 0x000000ffff087224 */ /* 0x000fc600078e000c */
[----:B------:R-:W2:Y:S04]  /*16c0*/  LDG.E.64 R16, desc[UR10][R16.64] ;  /* 0x0000000a10107981 */ /* 0x000ea8000c1e1b00 */
[----:B------:R0:W-:Y:S04]  /*16d0*/  STL.64 [R27+0x20], R8 ;  /* 0x000020081b007387 */ /* 0x0001e80000100a00 */
[----:B------:R-:W2:Y:S01]  /*16e0*/  LDL.64 R18, [R18+0x20] ;  /* 0x0000200012127983 */ /* 0x000ea20000100a00 */
[----:B------:R-:W-:Y:S01]  /*16f0*/  VIADD R15, R6, 0x3 ;  /* 0x00000003060f7836 */ /* 0x000fe20000000000 */
[----:B------:R-:W-:-:S02]  /*1700*/  SHF.L.U32 R4, R7, 0x3, RZ ;  /* 0x0000000307047819 */ /* 0x000fc400000006ff */
[----:B------:R-:W-:Y:S02]  /*1710*/  IADD3.X R24, PT, PT, R6, 0x2, RZ, P1, !PT ;  /* 0x0000000206187810 */ /* 0x000fe40000ffe4ff */
[----:B------:R-:W-:Y:S02]  /*1720*/  IADD3 R20, P2, PT, -R15, R2, RZ ;  /* 0x000000020f147210 */ /* 0x000fe40007f5e1ff */
[----:B------:R-:W-:Y:S02]  /*1730*/  LOP3.LUT R4, R4, 0xfffffff8, RZ, 0xc0, !PT ;  /* 0xfffffff804047812 */ /* 0x000fe400078ec0ff */
[----:B------:R-:W-:Y:S02]  /*1740*/  IADD3.X R7, PT, PT, R3, -0x1, RZ, P2, !PT ;  /* 0xffffffff03077810 */ /* 0x000fe400017fe4ff */
[----:B------:R-:W-:Y:S02]  /*1750*/  LEA R10, P1, R20, R10, 0x3 ;  /* 0x0000000a140a7211 */ /* 0x000fe400078218ff */
[----:B0-----:R-:W-:-:S02]  /*1760*/  SHF.R.S64 R8, R5, 0x1d, R24 ;  /* 0x0000001d05087819 */ /* 0x001fc40000001018 */
[----:B------:R-:W-:Y:S02]  /*1770*/  LEA.HI.X R11, R20, R11, R7, 0x3, P1 ;  /* 0x0000000b140b7211 */ /* 0x000fe400008f1c07 */
[----:B------:R-:W-:-:S04]  /*1780*/  IADD3 R5, PT, PT, R1, R8, RZ ;  /* 0x0000000801057210 */ /* 0x000fc80007ffe0ff */
[----:B------:R-:W3:Y:S01]  /*1790*/  LDG.E.64 R10, desc[UR10][R10.64] ;  /* 0x0000000a0a0a7981 */ /* 0x000ee2000c1e1b00 */
[-C--:B--2---:R-:W-:Y:S02]  /*17a0*/  IMAD R25, R17, R18.reuse, RZ ;  /* 0x0000001211197224 */ /* 0x084fe400078e02ff */
[----:B------:R-:W-:-:S04]  /*17b0*/  IMAD.WIDE.U32 R12, R16, R18, RZ ;  /* 0x00000012100c7225 */ /* 0x000fc800078e00ff */
[----:B------:R-:W-:Y:S02]  /*17c0*/  IMAD R25, R16, R19, R25 ;  /* 0x0000001310197224 */ /* 0x000fe400078e0219 */
[----:B------:R-:W-:Y:S02]  /*17d0*/  IMAD.IADD R17, R1, 0x1, R4 ;  /* 0x0000000101117824 */ /* 0x000fe400078e0204 */
        /* <DEDUP_REMOVED lines=8> */
[----:B------:R-:W-:-:S04]  /*1860*/  IMAD R7, R10, R5, R7 ;  /* 0x000000050a077224 */ /* 0x000fc800078e0207 */
[----:B------:R-:W-:Y:S01]  /*1870*/  IMAD.IADD R9, R9, 0x1, R7 ;  /* 0x0000000109097824 */ /* 0x000fe200078e0207 */
[----:B------:R-:W-:-:S05]  /*1880*/  IADD3 R7, PT, PT, R1, R4, RZ ;  /* 0x0000000401077210 */ /* 0x000fca0007ffe0ff */
[----:B------:R0:W-:Y:S01]  /*1890*/  STL.64 [R7+0x20], R8 ;  /* 0x0000200807007387 */ /* 0x0001e20000100a00 */
[----:B------:R-:W-:-:S07]  /*18a0*/  IMAD.MOV.U32 R4, RZ, RZ, RZ ;  /* 0x000000ffff047224 */ /* 0x000fce00078e00ff */
.L_x_4:
[----:B------:R-:W-:Y:S01]  /*18b0*/  HFMA2 R5, -RZ, RZ, 0, 0 ;  /* 0x00000000ff057431 */ /* 0x000fe200000001ff */
[----:B0-----:R-:W0:Y:S01]  /*18c0*/  LDC.64 R8, c[0x0][0x388] ;  /* 0x0000e200ff087b82 */ /* 0x001e220000000a00 */
[----:B------:R-:W-:-:S04]  /*18d0*/  ISETP.NE.U32.AND P1, PT, R14, RZ, PT ;  /* 0x000000ff0e00720c */ /* 0x000fc80003f25070 */
[----:B------:R-:W-:-:S13]  /*18e0*/  ISETP.NE.AND.EX P1, PT, R5, RZ, PT, P1 ;  /* 0x000000ff0500720c */ /* 0x000fda0003f25310 */
[----:B------:R-:W-:Y:S05]  /*18f0*/  @!P1 BRA `(.L_x_0) ;  /* 0x00000000005c9947 */ /* 0x000fea0003800000 */
.L_x_5:
[----:B-1----:R-:W-:Y:S02]  /*1900*/  IADD3 R16, P2, PT, RZ, RZ, RZ ;  /* 0x000000ffff107210 */ /* 0x002fe40007f5e0ff */
[C---:B------:R-:W-:Y:S02]  /*1910*/  IADD3 R7, P1, PT, -R6.reuse, R2, RZ ;  /* 0x0000000206077210 */ /* 0x040fe40007f3e1ff */
[----:B------:R-:W-:-:S03]  /*1920*/  IADD3.X R11, PT, PT, R6, -0x1, RZ, P2, !PT ;  /* 0xffffffff060b7810 */ /* 0x000fc600017fe4ff */
[----:B------:R-:W-:Y:S01]  /*1930*/  IMAD.X R12, R3, 0x1, ~R4, P1 ;  /* 0x00000001030c7824 */ /* 0x000fe200008e0e04 */
[C---:B0-----:R-:W-:Y:S02]  /*1940*/  LEA R10, P1, R7.reuse, R8, 0x3 ;  /* 0x00000008070a7211 */ /* 0x041fe400078218ff */
[----:B------:R-:W-:Y:S02]  /*1950*/  SHF.R.S64 R4, R16, 0x1d, R11 ;  /* 0x0000001d10047819 */ /* 0x000fe4000000100b */
[----:B------:R-:W-:-:S03]  /*1960*/  LEA.HI.X R11, R7, R9, R12, 0x3, P1 ;  /* 0x00000009070b7211 */ /* 0x000fc600008f1c0c */
[----:B------:R-:W-:-:S03]  /*1970*/  IMAD.IADD R4, R1, 0x1, R4 ;  /* 0x0000000101047824 */ /* 0x000fc600078e0204 */
[----:B------:R-:W2:Y:S04]  /*1980*/  LDG.E.64 R10, desc[UR10][R10.64] ;  /* 0x0000000a0a0a7981 */ /* 0x000ea8000c1e1b00 */
[----:B------:R0:W2:Y:S01]  /*1990*/  LDL.64 R12, [R4+0x20] ;  /* 0x00002000040c7983 */ /* 0x0000a20000100a00 */
[----:B------:R-:W-:-:S04]  /*19a0*/  IADD3 R14, P1, PT, R14, -0x1, RZ ;  /* 0xffffffff0e0e7810 */ /* 0x000fc80007f3e0ff */
[----:B------:R-:W-:Y:S02]  /*19b0*/  IADD3.X R5, PT, PT, R5, -0x1, RZ, P1, !PT ;  /* 0xffffffff05057810 */ /* 0x000fe40000ffe4ff */
[----:B------:R-:W-:Y:S02]  /*19c0*/  ISETP.NE.U32.AND P1, PT, R14, RZ, PT ;  /* 0x000000ff0e00720c */ /* 0x000fe40003f25070 */
[----:B0-----:R-:W-:Y:S02]  /*19d0*/  MOV R4, RZ ;  /* 0x000000ff00047202 */ /* 0x001fe40000000f00 */
[----:B------:R-:W-:Y:S01]  /*19e0*/  ISETP.NE.AND.EX P1, PT, R5, RZ, PT, P1 ;  /* 0x000000ff0500720c */ /* 0x000fe20003f25310 */
[-C--:B--2---:R-:W-:Y:S02]  /*19f0*/  IMAD R7, R11, R12.reuse, RZ ;  /* 0x0000000c0b077224 */ /* 0x084fe400078e02ff */
[----:B------:R-:W-:-:S04]  /*1a00*/  IMAD.WIDE.U32 R16, R10, R12, RZ ;  /* 0x0000000c0a107225 */ /* 0x000fc800078e00ff */
[----:B------:R-:W-:-:S05]  /*1a10*/  IMAD R7, R13, R10, R7 ;  /* 0x0000000a0d077224 */ /* 0x000fca00078e0207 */
[----:B------:R-:W-:Y:S01]  /*1a20*/  IADD3 R17, PT, PT, R17, R7, RZ ;  /* 0x0000000711117210 */ /* 0x000fe20007ffe0ff */
[C---:B------:R-:W-:Y:S02]  /*1a30*/  IMAD.U32 R7, R6.reuse, 0x8, R1 ;  /* 0x0000000806077824 */ /* 0x040fe400078e0001 */
[----:B------:R-:W-:-:S03]  /*1a40*/  VIADD R6, R6, 0x1 ;  /* 0x0000000106067836 */ /* 0x000fc60000000000 */
[----:B------:R1:W-:Y:S01]  /*1a50*/  STL.64 [R7+0x20], R16 ;  /* 0x0000201007007387 */ /* 0x0003e20000100a00 */
[----:B------:R-:W-:Y:S05]  /*1a60*/  @P1 BRA `(.L_x_5) ;  /* 0xfffffffc00a41947 */ /* 0x000fea000383ffff */
.L_x_0:
[----:B------:R-:W2:Y:S01]  /*1a70*/  LDC.64 R4, c[0x0][0x3a8] ;  /* 0x0000ea00ff047b82 */ /* 0x000ea20000000a00 */
[----:B------:R-:W-:Y:S02]  /*1a80*/  IMAD.MOV.U32 R18, RZ, RZ, 0x1 ;  /* 0x00000001ff127424 */ /* 0x000fe400078e00ff */
[----:B------:R-:W-:-:S05]  /*1a90*/  IMAD.MOV.U32 R19, RZ, RZ, 0x0 ;  /* 0x00000000ff137424 */ /* 0x000fca00078e00ff */
[----:B------:R3:W-:Y:S01]  /*1aa0*/  STL.64 [R1], R18 ;  /* 0x0000001201007387 */ /* 0x0007e20000100a00 */
[----:B--2---:R-:W-:-:S04]  /*1ab0*/  ISETP.GE.U32.AND P1, PT, R4, 0x2, PT ;  /* 0x000000020400780c */ /* 0x004fc80003f26070 */
[----:B------:R-:W-:-:S13]  /*1ac0*/  ISETP.GE.AND.EX P1, PT, R5, RZ, PT, P1 ;  /* 0x000000ff0500720c */ /* 0x000fda0003f26310 */
[----:B---3--:R-:W-:Y:S05]  /*1ad0*/  @!P1 BRA `(.L_x_6) ;  /* 0x0000001800449947 */ /* 0x008fea0003800000 */
[C---:B------:R-:W-:Y:S01]  /*1ae0*/  IADD3 R6, P2, PT, R4.reuse, -0x2, RZ ;  /* 0xfffffffe04067810 */ /* 0x040fe20007f5e0ff */
[----:B------:R-:W-:Y:S01]  /*1af0*/  IMAD.WIDE.U32 R22, R4, 0x1, R22 ;  /* 0x0000000104167825 */ /* 0x000fe200078e0016 */
[----:B------:R-:W-:Y:S02]  /*1b00*/  MOV R12, 0x1 ;  /* 0x00000001000c7802 */ /* 0x000fe40000000f00 */
[----:B------:R-:W-:Y:S01]  /*1b10*/  ISETP.GE.U32.AND P1, PT, R6, 0xf, PT ;  /* 0x0000000f0600780c */ /* 0x000fe20003f26070 */
[----:B-1----:R-:W-:Y:S01]  /*1b20*/  IMAD.MOV.U32 R7, RZ, RZ, RZ ;  /* 0x000000ffff077224 */ /* 0x002fe200078e00ff */
[----:B------:R-:W-:-:S04]  /*1b30*/  IADD3.X R6, PT, PT, R5, -0x1, RZ, P2, !PT ;  /* 0xffffffff05067810 */ /* 0x000fc800017fe4ff */
[----:B------:R-:W-:-:S13]  /*1b40*/  ISETP.GE.U32.AND.EX P1, PT, R6, RZ, PT, P1 ;  /* 0x000000ff0600720c */ /* 0x000fda0003f26110 */
[----:B------:R-:W-:Y:S05]  /*1b50*/  @!P1 BRA `(.L_x_7) ;  /* 0x0000000400f89947 */ /* 0x000fea0003800000 */
[----:B------:R-:W1:Y:S01]  /*1b60*/  LDC.64 R16, c[0x0][0x3a0] ;  /* 0x0000e800ff107b82 */ /* 0x000e620000000a00 */
[----:B------:R-:W-:Y:S02]  /*1b70*/  HFMA2 R12, -RZ, RZ, 0, 5.9604644775390625e-08 ;  /* 0x00000001ff0c7431 */ /* 0x000fe400000001ff */
[----:B------:R-:W-:Y:S01]  /*1b80*/  IMAD.IADD R6, R23, 0x1, R5 ;  /* 0x0000000117067824 */ /* 0x000fe200078e0205 */
[----:B------:R-:W-:Y:S01]  /*1b90*/  IADD3 R13, PT, PT, R1, 0x40, RZ ;  /* 0x00000040010d7810 */ /* 0x000fe20007ffe0ff */
[----:B------:R-:W-:Y:S02]  /*1ba0*/  IMAD.MOV.U32 R27, RZ, RZ, 0x1 ;  /* 0x00000001ff1b7424 */ /* 0x000fe400078e00ff */
[----:B------:R-:W-:Y:S02]  /*1bb0*/  IMAD.MOV.U32 R25, RZ, RZ, RZ ;  /* 0x000000ffff197224 */ /* 0x000fe400078e00ff */
[----:B------:R-:W-:Y:S01]  /*1bc0*/  IMAD.MOV.U32 R7, RZ, RZ, RZ ;  /* 0x000000ffff077224 */ /* 0x000fe200078e00ff */
[----:B-1----:R-:W-:-:S04]  /*1bd0*/  LEA R16, P1, R4, R16, 0x3 ;  /* 0x0000001004107211 */ /* 0x002fc800078218ff */
[----:B------:R-:W-:Y:S02]  /*1be0*/  LEA.HI.X R17, R4, R17, R5, 0x3, P1 ;  /* 0x0000001104117211 */ /* 0x000fe400008f1c05 */
[----:B------:R-:W-:-:S04]  /*1bf0*/  IADD3 R16, P1, PT, R16, -0x40, RZ ;  /* 0xffffffc010107810 */ /* 0x000fc80007f3e0ff */
[----:B------:R-:W-:-:S09]  /*1c00*/  IADD3.X R17, PT, PT, R17, -0x1, RZ, P1, !PT ;  /* 0xffffffff11117810 */ /* 0x000fd20000ffe4ff */
.L_x_8:
[----:B------:R-:W2:Y:S04]  /*1c10*/  LDG.E.64 R14, desc[UR10][R16.64+0x38] ;  /* 0x0000380a100e7981 */ /* 0x000ea8000c1e1b00 */
[----:B0-----:R-:W3:Y:S04]  /*1c20*/  LDG.E.64 R8, desc[UR10][R16.64+0x30] ;  /* 0x0000300a10087981 */ /* 0x001ee8000c1e1b00 */
[----:B------:R-:W4:Y:S04]  /*1c30*/  LDG.E.64 R10, desc[UR10][R16.64+0x28] ;  /* 0x0000280a100a7981 */ /* 0x000f28000c1e1b00 */
[----:B------:R-:W5:Y:S04]  /*1c40*/  LDG.E.64 R28, desc[UR10][R16.64+0x20] ;  /* 0x0000200a101c7981 */ /* 0x000f68000c1e1b00 */
[----:B------:R-:W5:Y:S01]  /*1c50*/  LDG.E.64 R30, desc[UR10][R16.64+0x18] ;  /* 0x0000180a101e7981 */ /* 0x000f62000c1e1b00 */
[----:B--2---:R-:W-:-:S04]  /*1c60*/  IMAD R15, R15, R27, RZ ;  /* 0x0000001b0f0f7224 */ /* 0x004fc800078e02ff */
[C---:B------:R-:W-:Y:S02]  /*1c70*/  IMAD R25, R14.reuse, R25, R15 ;  /* 0x000000190e197224 */ /* 0x040fe400078e020f */
[----:B------:R-:W-:Y:S02]  /*1c80*/  IMAD.WIDE.U32 R14, R14, R27, RZ ;  /* 0x0000001b0e0e7225 */ /* 0x000fe400078e00ff */
[----:B------:R-:W2:Y:S02]  /*1c90*/  LDG.E.64 R26, desc[UR10][R16.64+0x10] ;  /* 0x0000100a101a7981 */ /* 0x000ea4000c1e1b00 */
[----:B------:R-:W-:Y:S02]  /*1ca0*/  IMAD.IADD R15, R15, 0x1, R25 ;  /* 0x000000010f0f7824 */ /* 0x000fe400078e0219 */
[----:B---3--:R-:W-:-:S04]  /*1cb0*/  IMAD R9, R9, R14, RZ ;  /* 0x0000000e09097224 */ /* 0x008fc800078e02ff */
[C---:B------:R-:W-:Y:S02]  /*1cc0*/  IMAD R25, R8.reuse, R15, R9 ;  /* 0x0000000f08197224 */ /* 0x040fe400078e0209 */
[----:B------:R-:W-:-:S04]  /*1cd0*/  IMAD.WIDE.U32 R8, R8, R14, RZ ;  /* 0x0000000e08087225 */ /* 0x000fc800078e00ff */
[----:B----4-:R-:W-:Y:S01]  /*1ce0*/  IMAD R11, R11, R8, RZ ;  /* 0x000000080b0b7224 */ /* 0x010fe200078e02ff */
[----:B------:R-:W-:-:S05]  /*1cf0*/  IADD3 R9, PT, PT, R9, R25, RZ ;  /* 0x0000001909097210 */ /* 0x000fca0007ffe0ff */
[C---:B------:R-:W-:Y:S02]  /*1d00*/  IMAD R25, R10.reuse, R9, R11 ;  /* 0x000000090a197224 */ /* 0x040fe400078e020b */
[----:B------:R-:W-:-:S04]  /*1d10*/  IMAD.WIDE.U32 R10, R10, R8, RZ ;  /* 0x000000080a0a7225 */ /* 0x000fc800078e00ff */
[----:B------:R-:W-:Y:S02]  /*1d20*/  IMAD.IADD R11, R11, 0x1, R25 ;  /* 0x000000010b0b7824 */ /* 0x000fe400078e0219 */
[----:B------:R-:W3:Y:S01]  /*1d30*/  LDG.E.64 R24, desc[UR10][R16.64+0x8] ;  /* 0x0000080a10187981 */ /* 0x000ee2000c1e1b00 */
[----:B-----5:R-:W-:-:S03]  /*1d40*/  IMAD R20, R29, R10, RZ ;  /* 0x0000000a1d147224 */ /* 0x020fc600078e02ff */
[----:B------:R0:W-:Y:S02]  /*1d50*/  STL.128 [R13+-0x30], R8 ;  /* 0xffffd0080d007387 */ /* 0x0001e40000100c00 */
[C---:B0-----:R-:W-:Y:S02]  /*1d60*/  IMAD R8, R28.reuse, R11, R20 ;  /* 0x0000000b1c087224 */ /* 0x041fe400078e0214 */
[----:B------:R-:W-:-:S04]  /*1d70*/  IMAD.WIDE.U32 R10, R28, R10, RZ ;  /* 0x0000000a1c0a7225 */ /* 0x000fc800078e00ff */
[----:B------:R-:W-:Y:S02]  /*1d80*/  IMAD.IADD R29, R11, 0x1, R8 ;  /* 0x000000010b1d7824 */ /* 0x000fe400078e0208 */
[----:B------:R-:W-:-:S04]  /*1d90*/  IMAD R20, R31, R10, RZ ;  /* 0x0000000a1f147224 */ /* 0x000fc800078e02ff */
[C---:B------:R-:W-:Y:S02]  /*1da0*/  IMAD R11, R30.reuse, R29, R20 ;  /* 0x0000001d1e0b7224 */ /* 0x040fe400078e0214 */
[-C--:B------:R-:W-:Y:S01]  /*1db0*/  IMAD.WIDE.U32 R30, R30, R10.reuse, RZ ;  /* 0x0000000a1e1e7225 */ /* 0x080fe200078e00ff */
[----:B------:R-:W-:-:S03]  /*1dc0*/  MOV R8, R10 ;  /* 0x0000000a00087202 */ /* 0x000fc60000000f00 */
[----:B------:R-:W-:Y:S01]  /*1dd0*/  IMAD.MOV.U32 R9, RZ, RZ, R29 ;  /* 0x000000ffff097224 */ /* 0x000fe200078e001d */
[----:B------:R-:W-:Y:S01]  /*1de0*/  MOV R10, R30 ;  /* 0x0000001e000a7202 */ /* 0x000fe20000000f00 */
[----:B------:R-:W-:-:S05]  /*1df0*/  IMAD.IADD R11, R31, 0x1, R11 ;  /* 0x000000011f0b7824 */ /* 0x000fca00078e020b */
[----:B------:R0:W-:Y:S01]  /*1e00*/  STL.128 [R13+-0x20], R8 ;  /* 0xffffe0080d007387 */ /* 0x0001e20000100c00 */
[-C--:B--2---:R-:W-:Y:S02]  /*1e10*/  IMAD R20, R27, R30.reuse, RZ ;  /* 0x0000001e1b147224 */ /* 0x084fe400078e02ff */
[C---:B0-----:R-:W-:Y:S02]  /*1e20*/  IMAD.WIDE.U32 R8, R26.reuse, R30, RZ ;  /* 0x0000001e1a087225 */ /* 0x041fe400078e00ff */
[----:B------:R-:W2:Y:S02]  /*1e30*/  LDG.E.64 R30, desc[UR10][R16.64+-0x18] ;  /* 0xffffe80a101e7981 */ /* 0x000ea4000c1e1b00 */
[----:B------:R-:W-:-:S04]  /*1e40*/  IMAD R27, R26, R11, R20 ;  /* 0x0000000b1a1b7224 */ /* 0x000fc800078e0214 */
[----:B------:R-:W-:-:S05]  /*1e50*/  IMAD.IADD R27, R9, 0x1, R27 ;  /* 0x00000001091b7824 */ /* 0x000fca00078e021b */
[----:B------:R-:W-:Y:S01]  /*1e60*/  MOV R9, R27 ;  /* 0x0000001b00097202 */ /* 0x000fe20000000f00 */
[----:B---3--:R-:W-:-:S04]  /*1e70*/  IMAD R20, R25, R8, RZ ;  /* 0x0000000819147224 */ /* 0x008fc800078e02ff */
[C---:B------:R-:W-:Y:S02]  /*1e80*/  IMAD R29, R24.reuse, R27, R20 ;  /* 0x0000001b181d7224 */ /* 0x040fe400078e0214 */
[----:B------:R-:W-:-:S04]  /*1e90*/  IMAD.WIDE.U32 R24, R24, R8, RZ ;  /* 0x0000000818187225 */ /* 0x000fc800078e00ff */
[----:B------:R-:W-:Y:S02]  /*1ea0*/  IMAD.IADD R20, R25, 0x1, R29 ;  /* 0x0000000119147824 */ /* 0x000fe400078e021d */
[----:B------:R-:W-:Y:S01]  /*1eb0*/  IMAD.MOV.U32 R10, RZ, RZ, R24 ;  /* 0x000000ffff0a7224 */ /* 0x000fe200078e0018 */
[----:B------:R-:W3:Y:S01]  /*1ec0*/  LDG.E.64 R28, desc[UR10][R16.64+-0x10] ;  /* 0xfffff00a101c7981 */ /* 0x000ee2000c1e1b00 */
[----:B------:R-:W-:-:S05]  /*1ed0*/  IMAD.MOV.U32 R11, RZ, RZ, R20 ;  /* 0x000000ffff0b7224 */ /* 0x000fca00078e0014 */
[----:B------:R0:W-:Y:S04]  /*1ee0*/  STL.128 [R13+-0x10], R8 ;  /* 0xfffff0080d007387 */ /* 0x0001e80000100c00 */
[----:B0-----:R-:W4:Y:S04]  /*1ef0*/  LDG.E.64 R8, desc[UR10][R16.64] ;  /* 0x0000000a10087981 */ /* 0x001f28000c1e1b00 */
[----:B------:R-:W5:Y:S01]  /*1f00*/  LDG.E.64 R10, desc[UR10][R16.64+-0x8] ;  /* 0xfffff80a100a7981 */ /* 0x000f62000c1e1b00 */
[----:B----4-:R-:W-:-:S04]  /*1f10*/  IMAD R25, R9, R24, RZ ;  /* 0x0000001809197224 */ /* 0x010fc800078e02ff */
[C---:B------:R-:W-:Y:S02]  /*1f20*/  IMAD R25, R8.reuse, R20, R25 ;  /* 0x0000001408197224 */ /* 0x040fe400078e0219 */
[----:B------:R-:W-:-:S04]  /*1f30*/  IMAD.WIDE.U32 R8, R8, R24, RZ ;  /* 0x0000001808087225 */ /* 0x000fc800078e00ff */
[----:B-----5:R-:W-:Y:S01]  /*1f40*/  IMAD R20, R11, R8, RZ ;  /* 0x000000080b147224 */ /* 0x020fe200078e02ff */
[----:B------:R-:W-:-:S05]  /*1f50*/  IADD3 R25, PT, PT, R9, R25, RZ ;  /* 0x0000001909197210 */ /* 0x000fca0007ffe0ff */
[C---:B------:R-:W-:Y:S02]  /*1f60*/  IMAD R27, R10.reuse, R25, R20 ;  /* 0x000000190a1b7224 */ /* 0x040fe400078e0214 */
[----:B------:R-:W-:-:S04]  /*1f70*/  IMAD.WIDE.U32 R10, R10, R8, RZ ;  /* 0x000000080a0a7225 */ /* 0x000fc800078e00ff */
[----:B------:R-:W-:Y:S02]  /*1f80*/  IMAD.IADD R11, R11, 0x1, R27 ;  /* 0x000000010b0b7824 */ /* 0x000fe400078e021b */
[----:B------:R-:W4:Y:S01]  /*1f90*/  LDG.E.64 R26, desc[UR10][R16.64+-0x20] ;  /* 0xffffe00a101a7981 */ /* 0x000f22000c1e1b00 */
[----:B------:R-:W-:-:S03]  /*1fa0*/  IMAD.MOV.U32 R9, RZ, RZ, R25 ;  /* 0x000000ffff097224 */ /* 0x000fc600078e0019 */
[----:B------:R-:W5:Y:S01]  /*1fb0*/  LDG.E.64 R24, desc[UR10][R16.64+-0x28] ;  /* 0xffffd80a10187981 */ /* 0x000f62000c1e1b00 */
[----:B---3--:R-:W-:-:S03]  /*1fc0*/  IMAD R20, R29, R10, RZ ;  /* 0x0000000a1d147224 */ /* 0x008fc600078e02ff */
[----:B------:R0:W-:Y:S02]  /*1fd0*/  STL.128 [R13], R8 ;  /* 0x000000080d007387 */ /* 0x0001e40000100c00 */
[C---:B0-----:R-:W-:Y:S02]  /*1fe0*/  IMAD R8, R28.reuse, R11, R20 ;  /* 0x0000000b1c087224 */ /* 0x041fe400078e0214 */
[----:B------:R-:W-:-:S04]  /*1ff0*/  IMAD.WIDE.U32 R10, R28, R10, RZ ;  /* 0x0000000a1c0a7225 */ /* 0x000fc800078e00ff */
[----:B--2---:R-:W-:Y:S01]  /*2000*/  IMAD R20, R31, R10, RZ ;  /* 0x0000000a1f147224 */ /* 0x004fe200078e02ff */
[----:B------:R-:W-:-:S05]  /*2010*/  IADD3 R29, PT, PT, R11, R8, RZ ;  /* 0x000000080b1d7210 */ /* 0x000fca0007ffe0ff */
[C---:B------:R-:W-:Y:S02]  /*2020*/  IMAD R11, R30.reuse, R29, R20 ;  /* 0x0000001d1e0b7224 */ /* 0x040fe400078e0214 */
[----:B------:R-:W-:-:S04]  /*2030*/  IMAD.WIDE.U32 R30, R30, R10, RZ ;  /* 0x0000000a1e1e7225 */ /* 0x000fc800078e00ff */
[----:B------:R-:W-:Y:S01]  /*2040*/  IMAD.MOV.U32 R8, RZ, RZ, R10 ;  /* 0x000000ffff087224 */ /* 0x000fe200078e000a */
[----:B------:R-:W-:Y:S01]  /*2050*/  IADD3 R11, PT, PT, R31, R11, RZ ;  /* 0x0000000b1f0b7210 */ /* 0x000fe20007ffe0ff */
[----:B------:R-:W-:Y:S02]  /*2060*/  IMAD.MOV.U32 R9, RZ, RZ, R29 ;  /* 0x000000ffff097224 */ /* 0x000fe400078e001d */
[----:B------:R-:W-:-:S05]  /*2070*/  IMAD.MOV.U32 R10, RZ, RZ, R30 ;  /* 0x000000ffff0a7224 */ /* 0x000fca00078e001e */
[----:B------:R0:W-:Y:S01]  /*2080*/  STL.128 [R13+0x10], R8 ;  /* 0x000010080d007387 */ /* 0x0001e20000100c00 */
[-C--:B----4-:R-:W-:Y:S02]  /*2090*/  IMAD R20, R27, R30.reuse, RZ ;  /* 0x0000001e1b147224 */ /* 0x090fe400078e02ff */
[----:B0-----:R-:W-:-:S04]  /*20a0*/  IMAD.WIDE.U32 R8, R26, R30, RZ ;  /* 0x0000001e1a087225 */ /* 0x001fc800078e00ff */
[----:B------:R-:W-:Y:S02]  /*20b0*/  IMAD R27, R26, R11, R20 ;  /* 0x0000000b1a1b7224 */ /* 0x000fe400078e0214 */
[-C--:B-----5:R-:W-:Y:S02]  /*20c0*/  IMAD R20, R25, R8.reuse, RZ ;  /* 0x0000000819147224 */ /* 0x0a0fe400078e02ff */
[----:B------:R-:W-:Y:S02]  /*20d0*/  IMAD.IADD R27, R9, 0x1, R27 ;  /* 0x00000001091b7824 */ /* 0x000fe400078e021b */
[----:B------:R-:W-:-:S04]  /*20e0*/  IMAD.WIDE.U32 R10, R24, R8, RZ ;  /* 0x00000008180a7225 */ /* 0x000fc800078e00ff */
[----:B------:R-:W-:Y:S02]  /*20f0*/  IMAD R25, R24, R27, R20 ;  /* 0x0000001b18197224 */ /* 0x000fe400078e0214 */
[----:B------:R-:W-:Y:S02]  /*2100*/  IMAD.MOV.U32 R9, RZ, RZ, R27 ;  /* 0x000000ffff097224 */ /* 0x000fe400078e001b */
[----:B------:R-:W2:Y:S01]  /*2110*/  LDG.E.64 R26, desc[UR10][R16.64+-0x30] ;  /* 0xffffd00a101a7981 */ /* 0x000ea2000c1e1b00 */
[----:B------:R-:W-:-:S03]  /*2120*/  IADD3 R11, PT, PT, R11, R25, RZ ;  /* 0x000000190b0b7210 */ /* 0x000fc60007ffe0ff */
[----:B------:R-:W3:Y:S04]  /*2130*/  LDG.E.64 R24, desc[UR10][R16.64+-0x40] ;  /* 0xffffc00a10187981 */ /* 0x000ee8000c1e1b00 */
[----:B------:R0:W-:Y:S04]  /*2140*/  STL.128 [R13+0x20], R8 ;  /* 0x000020080d007387 */ /* 0x0001e80000100c00 */
[----:B0-----:R-:W4:Y:S01]  /*2150*/  LDG.E.64 R8, desc[UR10][R16.64+-0x38] ;  /* 0xffffc80a10087981 */ /* 0x001f22000c1e1b00 */
[----:B------:R-:W-:-:S05]  /*2160*/  IADD3 R12, P1, PT, R12, 0x10, RZ ;  /* 0x000000100c0c7810 */ /* 0x000fca0007f3e0ff */
[----:B------:R-:W-:Y:S01]  /*2170*/  IMAD.X R7, RZ, RZ, R7, P1 ;  /* 0x000000ffff077224 */ /* 0x000fe200008e0607 */
[----:B------:R-:W-:Y:S01]  /*2180*/  STL.64 [R13+-0x38], R14 ;  /* 0xffffc80e0d007387 */ /* 0x000fe20000100a00 */
[----:B--2---:R-:W-:-:S04]  /*2190*/  IMAD R20, R27, R10, RZ ;  /* 0x0000000a1b147224 */ /* 0x004fc800078e02ff */
[C---:B------:R-:W-:Y:S02]  /*21a0*/  IMAD R29, R26.reuse, R11, R20 ;  /* 0x0000000b1a1d7224 */ /* 0x040fe400078e0214 */
[----:B------:R-:W-:-:S04]  /*21b0*/  IMAD.WIDE.U32 R26, R26, R10, RZ ;  /* 0x0000000a1a1a7225 */ /* 0x000fc800078e00ff */
[----:B------:R-:W-:Y:S02]  /*21c0*/  IMAD.IADD R27, R27, 0x1, R29 ;  /* 0x000000011b1b7824 */ /* 0x000fe400078e021d */
[-C--:B----4-:R-:W-:Y:S02]  /*21d0*/  IMAD R20, R9, R26.reuse, RZ ;  /* 0x0000001a09147224 */ /* 0x090fe400078e02ff */
[----:B------:R-:W-:-:S04]  /*21e0*/  IMAD.WIDE.U32 R10, R8, R26, RZ ;  /* 0x0000001a080a7225 */ /* 0x000fc800078e00ff */
[----:B------:R-:W-:Y:S02]  /*21f0*/  IMAD R29, R8, R27, R20 ;  /* 0x0000001b081d7224 */ /* 0x000fe400078e0214 */
[----:B------:R-:W-:Y:S02]  /*2200*/  IMAD.MOV.U32 R8, RZ, RZ, R26 ;  /* 0x000000ffff087224 */ /* 0x000fe400078e001a */
[----:B------:R-:W-:Y:S01]  /*2210*/  IMAD.MOV.U32 R9, RZ, RZ, R27 ;  /* 0x000000ffff097224 */ /* 0x000fe200078e001b */
[----:B------:R-:W-:Y:S01]  /*2220*/  IADD3 R11, PT, PT, R11, R29, RZ ;  /* 0x0000001d0b0b7210 */ /* 0x000fe20007ffe0ff */
[----:B---3--:R-:W-:Y:S01]  /*2230*/  IMAD R20, R25, R10, RZ ;  /* 0x0000000a19147224 */ /* 0x008fe200078e02ff */
[----:B------:R-:W-:-:S03]  /*2240*/  LOP3.LUT R27, R22, 0xfffffff0, RZ, 0xc0, !PT ;  /* 0xfffffff0161b7812 */ /* 0x000fc600078ec0ff */
[----:B------:R0:W-:Y:S01]  /*2250*/  STL.128 [R13+0x30], R8 ;  /* 0x000030080d007387 */ /* 0x0001e20000100c00 */
[----:B------:R-:W-:Y:S01]  /*2260*/  IMAD R25, R24, R11, R20 ;  /* 0x0000000b18197224 */ /* 0x000fe200078e0214 */
[----:B------:R-:W-:-:S04]  /*2270*/  IADD3 R20, P2, PT, -R27, R12, RZ ;  /* 0x0000000c1b147210 */ /* 0x000fc80007f5e1ff */
[----:B------:R-:W-:Y:S01]  /*2280*/  ISETP.NE.U32.AND P1, PT, R20, 0x1, PT ;  /* 0x000000011400780c */ /* 0x000fe20003f25070 */
[----:B0-----:R-:W-:-:S05]  /*2290*/  IMAD.WIDE.U32 R8, R24, R10, RZ ;  /* 0x0000000a18087225 */ /* 0x001fca00078e00ff */
[----:B------:R-:W-:Y:S02]  /*22a0*/  IADD3 R25, PT, PT, R9, R25, RZ ;  /* 0x0000001909197210 */ /* 0x000fe40007ffe0ff */
[----:B------:R-:W-:-:S04]  /*22b0*/  IADD3.X R9, PT, PT, R7, ~R6, RZ, P2, !PT ;  /* 0x8000000607097210 */ /* 0x000fc800017fe4ff */
[----:B------:R-:W-:Y:S01]  /*22c0*/  ISETP.NE.AND.EX P1, PT, R9, RZ, PT, P1 ;  /* 0x000000ff0900720c */ /* 0x000fe20003f25310 */
[--C-:B------:R-:W-:Y:S01]  /*22d0*/  IMAD.MOV.U32 R24, RZ, RZ, R8.reuse ;  /* 0x000000ffff187224 */ /* 0x100fe200078e0008 */
[----:B------:R-:W-:Y:S01]  /*22e0*/  IADD3 R16, P2, PT, R16, -0x80, RZ ;  /* 0xffffff8010107810 */ /* 0x000fe20007f5e0ff */
[----:B------:R-:W-:-:S03]  /*22f0*/  IMAD.MOV.U32 R27, RZ, RZ, R8 ;  /* 0x000000ffff1b7224 */ /* 0x000fc600078e0008 */
[----:B------:R0:W-:Y:S01]  /*2300*/  STL.64 [R13+0x40], R24 ;  /* 0x000040180d007387 */ /* 0x0001e20000100a00 */
[----:B------:R-:W-:Y:S01]  /*2310*/  IADD3.X R17, PT, PT, R17, -0x1, RZ, P2, !PT ;  /* 0xffffffff11117810 */ /* 0x000fe200017fe4ff */
[----:B0-----:R-:W-:-:S05]  /*2320*/  VIADD R13, R13, 0x80 ;  /* 0x000000800d0d7836 */ /* 0x001fca0000000000 */
[----:B------:R-:W-:Y:S05]  /*2330*/  @P1 BRA `(.L_x_8) ;  /* 0xfffffff800341947 */ /* 0x000fea000383ffff */
.L_x_7:
[----:B------:R-:W-:-:S04]  /*2340*/  LOP3.LUT R6, R22, 0xf, RZ, 0xc0, !PT ;  /* 0x0000000f16067812 */ /* 0x000fc800078ec0ff */
[----:B------:R-:W-:-:S04]  /*2350*/  ISETP.NE.U32.AND P1, PT, R6, RZ, PT ;  /* 0x000000ff0600720c */ /* 0x000fc80003f25070 */
[----:B------:R-:W-:-:S13]  /*2360*/  ISETP.NE.AND.EX P1, PT, RZ, RZ, PT, P1 ;  /* 0x000000ffff00720c */ /* 0x000fda0003f25310 */
[----:B------:R-:W-:Y:S05]  /*2370*/  @!P1 BRA `(.L_x_6) ;  /* 0x00000010001c9947 */ /* 0x000fea0003800000 */
[----:B------:R-:W-:-:S04]  /*2380*/  ISETP.GE.U32.AND P1, PT, R6, 0x8, PT ;  /* 0x000000080600780c */ /* 0x000fc80003f26070 */
[----:B------:R-:W-:-:S13]  /*2390*/  ISETP.GE.U32.AND.EX P1, PT, RZ, RZ, PT, P1 ;  /* 0x000000ffff00720c */ /* 0x000fda0003f26110 */
[----:B------:R-:W-:Y:S05]  /*23a0*/  @!P1 BRA `(.L_x_9) ;  /* 0x0000000800549947 */ /* 0x000fea0003800000 */
[----:B------:R-:W1:Y:S01]  /*23b0*/  LDC.64 R10, c[0x0][0x3a0] ;  /* 0x0000e800ff0a7b82 */ /* 0x000e620000000a00 */
[----:B0-----:R-:W-:Y:S02]  /*23c0*/  IADD3 R9, P1, PT, RZ, RZ, RZ ;  /* 0x000000ffff097210 */ /* 0x001fe40007f3e0ff */
[C---:B------:R-:W-:Y:S02]  /*23d0*/  IADD3 R8, P2, PT, -R12.reuse, R4, RZ ;  /* 0x000000040c087210 */ /* 0x040fe40007f5e1ff */
[----:B------:R-:W-:Y:S02]  /*23e0*/  IADD3.X R6, PT, PT, R12, -0x1, RZ, P1, !PT ;  /* 0xffffffff0c067810 */ /* 0x000fe40000ffe4ff */
[----:B------:R-:W-:Y:S02]  /*23f0*/  IADD3.X R7, PT, PT, ~R7, R5, RZ, P2, !PT ;  /* 0x0000000507077210 */ /* 0x000fe400017fe5ff */
[----:B------:R-:W-:-:S05]  /*2400*/  SHF.R.S64 R6, R9, 0x1d, R6 ;  /* 0x0000001d09067819 */ /* 0x000fca0000001006 */
[----:B------:R-:W-:-:S06]  /*2410*/  IMAD.IADD R16, R1, 0x1, R6 ;  /* 0x0000000101107824 */ /* 0x000fcc00078e0206 */
[----:B------:R-:W2:Y:S01]  /*2420*/  LDL.64 R16, [R16] ;  /* 0x0000000010107983 */ /* 0x000ea20000100a00 */
[----:B-1----:R-:W-:-:S04]  /*2430*/  LEA R24, P2, R8, R10, 0x3 ;  /* 0x0000000a08187211 */ /* 0x002fc800078418ff */
[----:B------:R-:W-:-:S06]  /*2440*/  LEA.HI.X R25, R8, R11, R7, 0x3, P2 ;  /* 0x0000000b08197211 */ /* 0x000fcc00010f1c07 */
[----:B------:R-:W2:Y:S01]  /*2450*/  LDG.E.64 R24, desc[UR10][R24.64] ;  /* 0x0000000a18187981 */ /* 0x000ea2000c1e1b00 */
[----:B------:R-:W-:Y:S01]  /*2460*/  VIADD R7, R12, 0x1 ;  /* 0x000000010c077836 */ /* 0x000fe20000000000 */
[----:B------:R-:W-:-:S04]  /*2470*/  SHF.R.S64 R6, RZ, 0x1d, R12 ;  /* 0x0000001dff067819 */ /* 0x000fc8000000100c */
[----:B------:R-:W-:Y:S01]  /*2480*/  IADD3 R8, P2, PT, -R7, R4, RZ ;  /* 0x0000000407087210 */ /* 0x000fe20007f5e1ff */
[----:B------:R-:W-:Y:S02]  /*2490*/  IMAD.U32 R31, R12, 0x8, R1 ;  /* 0x000000080c1f7824 */ /* 0x000fe400078e0001 */
[-C--:B--2---:R-:W-:Y:S02]  /*24a0*/  IMAD R13, R25, R16.reuse, RZ ;  /* 0x00000010190d7224 */ /* 0x084fe400078e02ff */
[----:B------:R-:W-:-:S04]  /*24b0*/  IMAD.WIDE.U32 R14, R24, R16, RZ ;  /* 0x00000010180e7225 */ /* 0x000fc800078e00ff */
[----:B------:R-:W-:Y:S01]  /*24c0*/  IMAD R17, R17, R24, R13 ;  /* 0x0000001811117224 */ /* 0x000fe200078e020d */
[----:B------:R-:W-:Y:S02]  /*24d0*/  IADD3.X R13, PT, PT, R5, -0x1, RZ, P2, !PT ;  /* 0xffffffff050d7810 */ /* 0x000fe400017fe4ff */
[C---:B------:R-:W-:Y:S01]  /*24e0*/  LEA R26, P2, R8.reuse, R10, 0x3 ;  /* 0x0000000a081a7211 */ /* 0x040fe200078418ff */
[----:B------:R-:W-:Y:S01]  /*24f0*/  IMAD.IADD R24, R1, 0x1, R6 ;  /* 0x0000000101187824 */ /* 0x000fe200078e0206 */
[----:B------:R-:W-:Y:S02]  /*2500*/  IADD3 R29, PT, PT, R15, R17, RZ ;  /* 0x000000110f1d7210 */ /* 0x000fe40007ffe0ff */
[----:B------:R-:W-:Y:S02]  /*2510*/  MOV R28, R14 ;  /* 0x0000000e001c7202 */ /* 0x000fe40000000f00 */
[----:B------:R-:W-:-:S03]  /*2520*/  LEA.HI.X R27, R8, R11, R13, 0x3, P2 ;  /* 0x0000000b081b7211 */ /* 0x000fc600010f1c0d */
[----:B------:R0:W-:Y:S04]  /*2530*/  STL.64 [R31], R28 ;  /* 0x0000001c1f007387 */ /* 0x0001e80000100a00 */
[----:B------:R1:W2:Y:S04]  /*2540*/  LDG.E.64 R14, desc[UR10][R26.64] ;  /* 0x0000000a1a0e7981 */ /* 0x0002a8000c1e1b00 */
[----:B------:R-:W2:Y:S01]  /*2550*/  LDL.64 R24, [R24] ;  /* 0x0000000018187983 */ /* 0x000ea20000100a00 */
[C---:B------:R-:W-:Y:S01]  /*2560*/  VIADD R13, R12.reuse, 0x2 ;  /* 0x000000020c0d7836 */ /* 0x040fe20000000000 */
[----:B------:R-:W-:Y:S01]  /*2570*/  IADD3.X R6, PT, PT, R12, 0x1, RZ, P1, !PT ;  /* 0x000000010c067810 */ /* 0x000fe20000ffe4ff */
[----:B------:R-:W-:-:S03]  /*2580*/  IMAD.SHL.U32 R8, R7, 0x8, RZ ;  /* 0x0000000807087824 */ /* 0x000fc600078e00ff */
[----:B------:R-:W-:Y:S02]  /*2590*/  SHF.R.S64 R6, R9, 0x1d, R6 ;  /* 0x0000001d09067819 */ /* 0x000fe40000001006 */
[----:B------:R-:W-:-:S03]  /*25a0*/  LOP3.LUT R8, R8, 0xfffffff8, RZ, 0xc0, !PT ;  /* 0xfffffff808087812 */ /* 0x000fc600078ec0ff */
[C---:B-1----:R-:W-:Y:S02]  /*25b0*/  IMAD.IADD R26, R1.reuse, 0x1, R6 ;  /* 0x00000001011a7824 */ /* 0x042fe400078e0206 */
[----:B0-----:R-:W-:Y:S02]  /*25c0*/  IMAD.IADD R29, R1, 0x1, R8 ;  /* 0x00000001011d7824 */ /* 0x001fe400078e0208 */
[----:B--2---:R-:W-:Y:S01]  /*25d0*/  IMAD R33, R15, R24, RZ ;  /* 0x000000180f217224 */ /* 0x004fe200078e02ff */
[----:B------:R-:W-:Y:S01]  /*25e0*/  IADD3 R15, P2, PT, -R13, R4, RZ ;  /* 0x000000040d0f7210 */ /* 0x000fe20007f5e1ff */
[----:B------:R-:W-:-:S03]  /*25f0*/  IMAD.WIDE.U32 R16, R14, R24, RZ ;  /* 0x000000180e107225 */ /* 0x000fc600078e00ff */
[----:B------:R-:W-:Y:S01]  /*2600*/  IADD3.X R20, PT, PT, R5, -0x1, RZ, P2, !PT ;  /* 0xffffffff05147810 */ /* 0x000fe200017fe4ff */
[----:B------:R-:W-:Y:S01]  /*2610*/  IMAD R33, R25, R14, R33 ;  /* 0x0000000e19217224 */ /* 0x000fe200078e0221 */
[----:B------:R-:W-:Y:S02]  /*2620*/  LEA R14, P2, R15, R10, 0x3 ;  /* 0x0000000a0f0e7211 */ /* 0x000fe400078418ff */
[----:B------:R-:W-:Y:S02]  /*2630*/  MOV R6, R16 ;  /* 0x0000001000067202 */ /* 0x000fe40000000f00 */
[----:B------:R-:W-:Y:S02]  /*2640*/  IADD3 R7, PT, PT, R17, R33, RZ ;  /* 0x0000002111077210 */ /* 0x000fe40007ffe0ff */
[----:B------:R-:W-:-:S03]  /*2650*/  LEA.HI.X R15, R15, R11, R20, 0x3, P2 ;  /* 0x0000000b0f0f7211 */ /* 0x000fc600010f1c14 */
[----:B------:R0:W-:Y:S04]  /*2660*/  STL.64 [R29], R6 ;  /* 0x000000061d007387 */ /* 0x0001e80000100a00 */
[----:B------:R-:W2:Y:S04]  /*2670*/  LDG.E.64 R14, desc[UR10][R14.64] ;  /* 0x0000000a0e0e7981 */ /* 0x000ea8000c1e1b00 */
[----:B------:R-:W2:Y:S01]  /*2680*/  LDL.64 R26, [R26] ;  /* 0x000000001a1a7983 */ /* 0x000ea20000100a00 */
[C---:B------:R-:W-:Y:S01]  /*2690*/  VIADD R25, R12.reuse, 0x3 ;  /* 0x000000030c197836 */ /* 0x040fe20000000000 */
[----:B------:R-:W-:Y:S01]  /*26a0*/  IADD3.X R24, PT, PT, R12, 0x2, RZ, P1, !PT ;  /* 0x000000020c187810 */ /* 0x000fe20000ffe4ff */
[----:B------:R-:W-:-:S03]  /*26b0*/  IMAD.SHL.U32 R8, R13, 0x8, RZ ;  /* 0x000000080d087824 */ /* 0x000fc600078e00ff */
[----:B------:R-:W-:Y:S02]  /*26c0*/  IADD3 R20, P2, PT, -R25, R4, RZ ;  /* 0x0000000419147210 */ /* 0x000fe40007f5e1ff */
[----:B0-----:R-:W-:Y:S02]  /*26d0*/  SHF.R.S64 R6, R9, 0x1d, R24 ;  /* 0x0000001d09067819 */ /* 0x001fe40000001018 */
[----:B------:R-:W-:Y:S02]  /*26e0*/  IADD3.X R13, PT, PT, R5, -0x1, RZ, P2, !PT ;  /* 0xffffffff050d7810 */ /* 0x000fe400017fe4ff */
[----:B------:R-:W-:-:S05]  /*26f0*/  LOP3.LUT R8, R8, 0xfffffff8, RZ, 0xc0, !PT ;  /* 0xfffffff808087812 */ /* 0x000fca00078ec0ff */
[----:B------:R-:W-:Y:S02]  /*2700*/  IMAD.IADD R29, R1, 0x1, R8 ;  /* 0x00000001011d7824 */ /* 0x000fe400078e0208 */
[-C--:B--2---:R-:W-:Y:S02]  /*2710*/  IMAD R31, R15, R26.reuse, RZ ;  /* 0x0000001a0f1f7224 */ /* 0x084fe400078e02ff */
[----:B------:R-:W-:-:S04]  /*2720*/  IMAD.WIDE.U32 R16, R14, R26, RZ ;  /* 0x0000001a0e107225 */ /* 0x000fc800078e00ff */
[----:B------:R-:W-:Y:S01]  /*2730*/  IMAD R31, R27, R14, R31 ;  /* 0x0000000e1b1f7224 */ /* 0x000fe200078e021f */
[C---:B------:R-:W-:Y:S01]  /*2740*/  LEA R14, P2, R20.reuse, R10, 0x3 ;  /* 0x0000000a140e7211 */ /* 0x040fe200078418ff */
[----:B------:R-:W-:Y:S01]  /*2750*/  IMAD.IADD R27, R1, 0x1, R6 ;  /* 0x00000001011b7824 */ /* 0x000fe200078e0206 */
[----:B------:R-:W-:Y:S02]  /*2760*/  MOV R6, R16 ;  /* 0x0000001000067202 */ /* 0x000fe40000000f00 */
[----:B------:R-:W-:Y:S02]  /*2770*/  IADD3 R7, PT, PT, R17, R31, RZ ;  /* 0x0000001f11077210 */ /* 0x000fe40007ffe0ff */
[----:B------:R-:W-:-:S03]  /*2780*/  LEA.HI.X R15, R20, R11, R13, 0x3, P2 ;  /* 0x0000000b140f7211 */ /* 0x000fc600010f1c0d */
[----:B------:R0:W-:Y:S04]  /*2790*/  STL.64 [R29], R6 ;  /* 0x000000061d007387 */ /* 0x0001e80000100a00 */
[----:B------:R-:W2:Y:S04]  /*27a0*/  LDG.E.64 R14, desc[UR10][R14.64] ;  /* 0x0000000a0e0e7981 */ /* 0x000ea8000c1e1b00 */
[----:B------:R-:W2:Y:S01]  /*27b0*/  LDL.64 R26, [R27] ;  /* 0x000000001b1a7983 */ /* 0x000ea20000100a00 */
[----:B------:R-:W-:Y:S02]  /*27c0*/  VIADD R13, R12, 0x4 ;  /* 0x000000040c0d7836 */ /* 0x000fe40000000000 */
[----:B------:R-:W-:-:S03]  /*27d0*/  IMAD.SHL.U32 R8, R25, 0x8, RZ ;  /* 0x0000000819087824 */ /* 0x000fc600078e00ff */
[----:B------:R-:W-:Y:S02]  /*27e0*/  IADD3 R20, P2, PT, -R13, R4, RZ ;  /* 0x000000040d147210 */ /* 0x000fe40007f5e1ff */
[----:B------:R-:W-:Y:S02]  /*27f0*/  LOP3.LUT R8, R8, 0xfffffff8, RZ, 0xc0, !PT ;  /* 0xfffffff808087812 */ /* 0x000fe400078ec0ff */
[----:B------:R-:W-:-:S03]  /*2800*/  IADD3.X R24, PT, PT, R5, -0x1, RZ, P2, !PT ;  /* 0xffffffff05187810 */ /* 0x000fc600017fe4ff */
[----:B0-----:R-:W-:Y:S02]  /*2810*/  IMAD.IADD R29, R1, 0x1, R8 ;  /* 0x00000001011d7824 */ /* 0x001fe400078e0208 */
[-C--:B--2---:R-:W-:Y:S02]  /*2820*/  IMAD R31, R15, R26.reuse, RZ ;  /* 0x0000001a0f1f7224 */ /* 0x084fe400078e02ff */
[----:B------:R-:W-:Y:S01]  /*2830*/  IMAD.WIDE.U32 R16, R14, R26, RZ ;  /* 0x0000001a0e107225 */ /* 0x000fe200078e00ff */
[----:B------:R-:W-:-:S03]  /*2840*/  IADD3.X R26, PT, PT, R12, 0x3, RZ, P1, !PT ;  /* 0x000000030c1a7810 */ /* 0x000fc60000ffe4ff */
[----:B------:R-:W-:Y:S01]  /*2850*/  IMAD R31, R27, R14, R31 ;  /* 0x0000000e1b1f7224 */ /* 0x000fe200078e021f */
[----:B------:R-:W-:Y:S02]  /*2860*/  SHF.R.S64 R6, R9, 0x1d, R26 ;  /* 0x0000001d09067819 */ /* 0x000fe4000000101a */
[C---:B------:R-:W-:Y:S02]  /*2870*/  LEA R14, P2, R20.reuse, R10, 0x3 ;  /* 0x0000000a140e7211 */ /* 0x040fe400078418ff */
[----:B------:R-:W-:Y:S01]  /*2880*/  IADD3 R7, PT, PT, R17, R31, RZ ;  /* 0x0000001f11077210 */ /* 0x000fe20007ffe0ff */
[----:B------:R-:W-:Y:S01]  /*2890*/  IMAD.IADD R26, R1, 0x1, R6 ;  /* 0x00000001011a7824 */ /* 0x000fe200078e0206 */
[----:B------:R-:W-:Y:S02]  /*28a0*/  LEA.HI.X R15, R20, R11, R24, 0x3, P2 ;  /* 0x0000000b140f7211 */ /* 0x000fe400010f1c18 */
[----:B------:R-:W-:-:S04]  /*28b0*/  MOV R6, R16 ;  /* 0x0000001000067202 */ /* 0x000fc80000000f00 */
[----:B------:R-:W2:Y:S04]  /*28c0*/  LDG.E.64 R14, desc[UR10][R14.64] ;  /* 0x0000000a0e0e7981 */ /* 0x000ea8000c1e1b00 */
[----:B------:R0:W-:Y:S04]  /*28d0*/  STL.64 [R29], R6 ;  /* 0x000000061d007387 */ /* 0x0001e80000100a00 */
        /* <DEDUP_REMOVED lines=30> */
[C---:B------:R-:W-:Y:S02]  /*2ac0*/  LEA R14, P2, R20.reuse, R10, 0x3 ;  /* 0x0000000a140e7211 */ /* 0x040fe400078418ff */
[----:B------:R-:W-:Y:S02]  /*2ad0*/  SHF.R.S64 R6, R9, 0x1d, R26 ;  /* 0x0000001d09067819 */ /* 0x000fe4000000101a */
[----:B------:R-:W-:Y:S02]  /*2ae0*/  IADD3 R17, PT, PT, R17, R31, RZ ;  /* 0x0000001f11117210 */ /* 0x000fe40007ffe0ff */
[----:B------:R-:W-:Y:S01]  /*2af0*/  LEA.HI.X R15, R20, R11, R24, 0x3, P2 ;  /* 0x0000000b140f7211 */ /* 0x000fe200010f1c18 */
[----:B------:R-:W-:Y:S02]  /*2b00*/  IMAD.IADD R26, R1, 0x1, R6 ;  /* 0x00000001011a7824 */ /* 0x000fe400078e0206 */
[----:B------:R1:W-:Y:S04]  /*2b10*/  STL.64 [R29], R16 ;  /* 0x000000101d007387 */ /* 0x0003e80000100a00 */
[----:B------:R-:W2:Y:S04]  /*2b20*/  LDG.E.64 R14, desc[UR10][R14.64] ;  /* 0x0000000a0e0e7981 */ /* 0x000ea8000c1e1b00 */
[----:B------:R-:W2:Y:S01]  /*2b30*/  LDL.64 R6, [R26] ;  /* 0x000000001a067983 */ /* 0x000ea20000100a00 */
[----:B------:R-:W-:Y:S01]  /*2b40*/  IADD3 R27, PT, PT, R12, 0x7, RZ ;  /* 0x000000070c1b7810 */ /* 0x000fe20007ffe0ff */
[----:B------:R-:W-:-:S03]  /*2b50*/  IMAD.SHL.U32 R8, R13, 0x8, RZ ;  /* 0x000000080d087824 */ /* 0x000fc600078e00ff */
[----:B------:R-:W-:Y:S02]  /*2b60*/  IADD3 R20, P2, PT, -R27, R4, RZ ;  /* 0x000000041b147210 */ /* 0x000fe40007f5e1ff */
[----:B------:R-:W-:Y:S01]  /*2b70*/  LOP3.LUT R8, R8, 0xfffffff8, RZ, 0xc0, !PT ;  /* 0xfffffff808087812 */ /* 0x000fe200078ec0ff */
[-C--:B--2---:R-:W-:Y:S02]  /*2b80*/  IMAD R31, R15, R6.reuse, RZ ;  /* 0x000000060f1f7224 */ /* 0x084fe400078e02ff */
[----:B------:R-:W-:Y:S01]  /*2b90*/  IMAD.WIDE.U32 R24, R14, R6, RZ ;  /* 0x000000060e187225 */ /* 0x000fe200078e00ff */
[----:B------:R-:W-:Y:S02]  /*2ba0*/  IADD3.X R6, PT, PT, R12, 0x6, RZ, P1, !PT ;  /* 0x000000060c067810 */ /* 0x000fe40000ffe4ff */
[----:B------:R-:W-:Y:S01]  /*2bb0*/  LEA R10, P1, R20, R10, 0x3 ;  /* 0x0000000a140a7211 */ /* 0x000fe200078218ff */
[----:B------:R-:W-:Y:S01]  /*2bc0*/  IMAD R31, R7, R14, R31 ;  /* 0x0000000e071f7224 */ /* 0x000fe200078e021f */
[----:B------:R-:W-:-:S02]  /*2bd0*/  IADD3.X R7, PT, PT, R5, -0x1, RZ, P2, !PT ;  /* 0xffffffff05077810 */ /* 0x000fc400017fe4ff */
[----:B------:R-:W-:Y:S01]  /*2be0*/  SHF.R.S64 R6, R9, 0x1d, R6 ;  /* 0x0000001d09067819 */ /* 0x000fe20000001006 */
[----:B------:R-:W-:Y:S01]  /*2bf0*/  IMAD.IADD R25, R25, 0x1, R31 ;  /* 0x0000000119197824 */ /* 0x000fe200078e021f */
[----:B------:R-:W-:Y:S02]  /*2c00*/  LEA.HI.X R11, R20, R11, R7, 0x3, P1 ;  /* 0x0000000b140b7211 */ /* 0x000fe400008f1c07 */
[C---:B------:R-:W-:Y:S01]  /*2c10*/  IADD3 R15, PT, PT, R1.reuse, R8, RZ ;  /* 0x00000008010f7210 */ /* 0x040fe20007ffe0ff */
[----:B------:R-:W-:-:S03]  /*2c20*/  IMAD.IADD R7, R1, 0x1, R6 ;  /* 0x0000000101077824 */ /* 0x000fc600078e0206 */
[----:B------:R-:W2:Y:S04]  /*2c30*/  LDG.E.64 R10, desc[UR10][R10.64] ;  /* 0x0000000a0a0a7981 */ /* 0x000ea8000c1e1b00 */
[----:B------:R1:W-:Y:S04]  /*2c40*/  STL.64 [R15], R24 ;  /* 0x000000180f007387 */ /* 0x0003e80000100a00 */
[----:B------:R-:W2:Y:S01]  /*2c50*/  LDL.64 R6, [R7] ;  /* 0x0000000007067983 */ /* 0x000ea20000100a00 */
[----:B------:R-:W-:Y:S02]  /*2c60*/  IMAD.SHL.U32 R27, R27, 0x8, RZ ;  /* 0x000000081b1b7824 */ /* 0x000fe400078e00ff */
[----:B------:R-:W-:-:S02]  /*2c70*/  VIADD R12, R12, 0x8 ;  /* 0x000000080c0c7836 */ /* 0x000fc40000000000 */
[-C--:B--2---:R-:W-:Y:S02]  /*2c80*/  IMAD R13, R11, R6.reuse, RZ ;  /* 0x000000060b0d7224 */ /* 0x084fe400078e02ff */
[----:B------:R-:W-:Y:S01]  /*2c90*/  IMAD.WIDE.U32 R8, R10, R6, RZ ;  /* 0x000000060a087225 */ /* 0x000fe200078e00ff */
[----:B------:R-:W-:-:S03]  /*2ca0*/  LOP3.LUT R6, R27, 0xfffffff8, RZ, 0xc0, !PT ;  /* 0xfffffff81b067812 */ /* 0x000fc600078ec0ff */
[----:B------:R-:W-:-:S05]  /*2cb0*/  IMAD R13, R7, R10, R13 ;  /* 0x0000000a070d7224 */ /* 0x000fca00078e020d */
[----:B------:R-:W-:Y:S01]  /*2cc0*/  IADD3 R9, PT, PT, R9, R13, RZ ;  /* 0x0000000d09097210 */ /* 0x000fe20007ffe0ff */
[----:B------:R-:W-:-:S05]  /*2cd0*/  IMAD.IADD R13, R1, 0x1, R6 ;  /* 0x00000001010d7824 */ /* 0x000fca00078e0206 */
[----:B------:R1:W-:Y:S01]  /*2ce0*/  STL.64 [R13], R8 ;  /* 0x000000080d007387 */ /* 0x0003e20000100a00 */
[----:B------:R-:W-:-:S07]  /*2cf0*/  HFMA2 R7, -RZ, RZ, 0, 0 ;  /* 0x00000000ff077431 */ /* 0x000fce00000001ff */
.L_x_9:
[----:B------:R-:W-:-:S04]  /*2d00*/  LOP3.LUT R6, R22, 0x7, RZ, 0xc0, !PT ;  /* 0x0000000716067812 */ /* 0x000fc800078ec0ff */
[----:B------:R-:W-:-:S04]  /*2d10*/  ISETP.NE.U32.AND P1, PT, R6, RZ, PT ;  /* 0x000000ff0600720c */ /* 0x000fc80003f25070 */
[----:B------:R-:W-:-:S13]  /*2d20*/  ISETP.NE.AND.EX P1, PT, RZ, RZ, PT, P1 ;  /* 0x000000ffff00720c */ /* 0x000fda0003f25310 */
[----:B------:R-:W-:Y:S05]  /*2d30*/  @!P1 BRA `(.L_x_6) ;  /* 0x0000000400ac9947 */ /* 0x000fea0003800000 */
[----:B------:R-:W-:Y:S02]  /*2d40*/  ISETP.GE.U32.AND P1, PT, R6, 0x4, PT ;  /* 0x000000040600780c */ /* 0x000fe40003f26070 */
[----:B------:R-:W-:Y:S02]  /*2d50*/  LOP3.LUT R22, R22, 0x3, RZ, 0xc0, !PT ;  /* 0x0000000316167812 */ /* 0x000fe400078ec0ff */
[----:B------:R-:W-:-:S13]  /*2d60*/  ISETP.GE.U32.AND.EX P1, PT, RZ, RZ, PT, P1 ;  /* 0x000000ffff00720c */ /* 0x000fda0003f26110 */
[----:B------:R-:W-:Y:S05]  /*2d70*/  @!P1 BRA `(.L_x_10) ;  /* 0x0000000400289947 */ /* 0x000fea0003800000 */
[----:B------:R-:W2:Y:S01]  /*2d80*/  LDC.64 R10, c[0x0][0x3a0] ;  /* 0x0000e800ff0a7b82 */ /* 0x000ea20000000a00 */
[----:B01----:R-:W-:Y:S02]  /*2d90*/  IADD3 R9, P1, PT, RZ, RZ, RZ ;  /* 0x000000ffff097210 */ /* 0x003fe40007f3e0ff */
[C---:B------:R-:W-:Y:S02]  /*2da0*/  IADD3 R8, P2, PT, -R12.reuse, R4, RZ ;  /* 0x000000040c087210 */ /* 0x040fe40007f5e1ff */
[----:B------:R-:W-:-:S03]  /*2db0*/  IADD3.X R6, PT, PT, R12, -0x1, RZ, P1, !PT ;  /* 0xffffffff0c067810 */ /* 0x000fc60000ffe4ff */
[----:B------:R-:W-:Y:S01]  /*2dc0*/  IMAD.X R7, R5, 0x1, ~R7, P2 ;  /* 0x0000000105077824 */ /* 0x000fe200010e0e07 */
[----:B------:R-:W-:Y:S02]  /*2dd0*/  SHF.R.S64 R6, R9, 0x1d, R6 ;  /* 0x0000001d09067819 */ /* 0x000fe40000001006 */
[----:B--2---:R-:W-:-:S04]  /*2de0*/  LEA R16, P2, R8, R10, 0x3 ;  /* 0x0000000a08107211 */ /* 0x004fc800078418ff */
[----:B------:R-:W-:Y:S01]  /*2df0*/  LEA.HI.X R17, R8, R11, R7, 0x3, P2 ;  /* 0x0000000b08117211 */ /* 0x000fe200010f1c07 */
[----:B------:R-:W-:-:S05]  /*2e00*/  IMAD.IADD R7, R1, 0x1, R6 ;  /* 0x0000000101077824 */ /* 0x000fca00078e0206 */
[----:B------:R-:W2:Y:S04]  /*2e10*/  LDG.E.64 R16, desc[UR10][R16.64] ;  /* 0x0000000a10107981 */ /* 0x000ea8000c1e1b00 */
[----:B------:R-:W2:Y:S01]  /*2e20*/  LDL.64 R6, [R7] ;  /* 0x0000000007067983 */ /* 0x000ea20000100a00 */
[----:B------:R-:W-:-:S04]  /*2e30*/  IADD3 R23, PT, PT, R12, 0x1, RZ ;  /* 0x000000010c177810 */ /* 0x000fc80007ffe0ff */
[----:B------:R-:W-:-:S04]  /*2e40*/  IADD3 R8, P2, PT, -R23, R4, RZ ;  /* 0x0000000417087210 */ /* 0x000fc80007f5e1ff */
[----:B------:R-:W-:Y:S02]  /*2e50*/  IADD3.X R20, PT, PT, R5, -0x1, RZ, P2, !PT ;  /* 0xffffffff05147810 */ /* 0x000fe400017fe4ff */
[----:B------:R-:W-:Y:S01]  /*2e60*/  LEA R24, P2, R8, R10, 0x3 ;  /* 0x0000000a08187211 */ /* 0x000fe200078418ff */
[----:B------:R-:W-:-:S03]  /*2e70*/  IMAD.U32 R29, R12, 0x8, R1 ;  /* 0x000000080c1d7824 */ /* 0x000fc600078e0001 */
[----:B------:R-:W-:Y:S01]  /*2e80*/  LEA.HI.X R25, R8, R11, R20, 0x3, P2 ;  /* 0x0000000b08197211 */ /* 0x000fe200010f1c14 */
[-C--:B--2---:R-:W-:Y:S02]  /*2e90*/  IMAD R13, R17, R6.reuse, RZ ;  /* 0x00000006110d7224 */ /* 0x084fe400078e02ff */
[----:B------:R-:W-:Y:S01]  /*2ea0*/  IMAD.WIDE.U32 R14, R16, R6, RZ ;  /* 0x00000006100e7225 */ /* 0x000fe200078e00ff */
[----:B------:R-:W-:-:S03]  /*2eb0*/  SHF.R.S64 R6, RZ, 0x1d, R12 ;  /* 0x0000001dff067819 */ /* 0x000fc6000000100c */
[----:B------:R-:W-:Y:S01]  /*2ec0*/  IMAD R13, R16, R7, R13 ;  /* 0x00000007100d7224 */ /* 0x000fe200078e020d */
[----:B------:R-:W-:Y:S01]  /*2ed0*/  IADD3 R8, PT, PT, R1, R6, RZ ;  /* 0x0000000601087210 */ /* 0x000fe20007ffe0ff */
[----:B------:R-:W-:Y:S01]  /*2ee0*/  IMAD.MOV.U32 R26, RZ, RZ, R14 ;  /* 0x000000ffff1a7224 */ /* 0x000fe200078e000e */
[----:B------:R-:W2:Y:S01]  /*2ef0*/  LDG.E.64 R6, desc[UR10][R24.64] ;  /* 0x0000000a18067981 */ /* 0x000ea2000c1e1b00 */
[----:B------:R-:W-:-:S05]  /*2f00*/  IMAD.IADD R27, R15, 0x1, R13 ;  /* 0x000000010f1b7824 */ /* 0x000fca00078e020d */
[----:B------:R0:W-:Y:S04]  /*2f10*/  STL.64 [R29], R26 ;  /* 0x0000001a1d007387 */ /* 0x0001e80000100a00 */
[----:B------:R1:W2:Y:S01]  /*2f20*/  LDL.64 R14, [R8] ;  /* 0x00000000080e7983 */ /* 0x0002a20000100a00 */
[C---:B------:R-:W-:Y:S01]  /*2f30*/  VIADD R13, R12.reuse, 0x2 ;  /* 0x000000020c0d7836 */ /* 0x040fe20000000000 */
[----:B------:R-:W-:-:S04]  /*2f40*/  IADD3.X R28, PT, PT, R12, 0x1, RZ, P1, !PT ;  /* 0x000000010c1c7810 */ /* 0x000fc80000ffe4ff */
[----:B------:R-:W-:Y:S02]  /*2f50*/  IADD3 R20, P2, PT, -R13, R4, RZ ;  /* 0x000000040d147210 */ /* 0x000fe40007f5e1ff */
[----:B-1----:R-:W-:-:S04]  /*2f60*/  SHF.R.S64 R8, R9, 0x1d, R28 ;  /* 0x0000001d09087819 */ /* 0x002fc8000000101c */
[----:B------:R-:W-:Y:S01]  /*2f70*/  IADD3 R24, PT, PT, R1, R8, RZ ;  /* 0x0000000801187210 */ /* 0x000fe20007ffe0ff */
[-C--:B--2---:R-:W-:Y:S02]  /*2f80*/  IMAD R7, R7, R14.reuse, RZ ;  /* 0x0000000e07077224 */ /* 0x084fe400078e02ff */
[----:B------:R-:W-:-:S04]  /*2f90*/  IMAD.WIDE.U32 R16, R6, R14, RZ ;  /* 0x0000000e06107225 */ /* 0x000fc800078e00ff */
[----:B------:R-:W-:Y:S01]  /*2fa0*/  IMAD R7, R6, R15, R7 ;  /* 0x0000000f06077224 */ /* 0x000fe200078e0207 */
[----:B------:R-:W-:Y:S02]  /*2fb0*/  SHF.L.U32 R6, R23, 0x3, RZ ;  /* 0x0000000317067819 */ /* 0x000fe400000006ff */
[----:B------:R-:W-:Y:S02]  /*2fc0*/  IADD3.X R15, PT, PT, R5, -0x1, RZ, P2, !PT ;  /* 0xffffffff050f7810 */ /* 0x000fe400017fe4ff */
[----:B------:R-:W-:Y:S02]  /*2fd0*/  LOP3.LUT R6, R6, 0xfffffff8, RZ, 0xc0, !PT ;  /* 0xfffffff806067812 */ /* 0x000fe400078ec0ff */
[C---:B------:R-:W-:Y:S01]  /*2fe0*/  LEA R14, P2, R20.reuse, R10, 0x3 ;  /* 0x0000000a140e7211 */ /* 0x040fe200078418ff */
[----:B------:R-:W-:Y:S02]  /*2ff0*/  IMAD.IADD R7, R17, 0x1, R7 ;  /* 0x0000000111077824 */ /* 0x000fe400078e0207 */
[----:B0-----:R-:W-:Y:S01]  /*3000*/  IMAD.IADD R29, R1, 0x1, R6 ;  /* 0x00000001011d7824 */ /* 0x001fe200078e0206 */
[----:B------:R-:W-:Y:S01]  /*3010*/  LEA.HI.X R15, R20, R11, R15, 0x3, P2 ;  /* 0x0000000b140f7211 */ /* 0x000fe200010f1c0f */
[----:B------:R-:W-:-:S05]  /*3020*/  IMAD.MOV.U32 R6, RZ, RZ, R16 ;  /* 0x000000ffff067224 */ /* 0x000fca00078e0010 */
[----:B------:R0:W-:Y:S04]  /*3030*/  STL.64 [R29], R6 ;  /* 0x000000061d007387 */ /* 0x0001e80000100a00 */
[----:B------:R-:W2:Y:S04]  /*3040*/  LDG.E.64 R14, desc[UR10][R14.64] ;  /* 0x0000000a0e0e7981 */ /* 0x000ea8000c1e1b00 */
[----:B------:R-:W2:Y:S01]  /*3050*/  LDL.64 R24, [R24] ;  /* 0x0000000018187983 */ /* 0x000ea20000100a00 */
[----:B------:R-:W-:Y:S01]  /*3060*/  VIADD R23, R12, 0x3 ;  /* 0x000000030c177836 */ /* 0x000fe20000000000 */
[----:B------:R-:W-:-:S02]  /*3070*/  SHF.L.U32 R13, R13, 0x3, RZ ;  /* 0x000000030d0d7819 */ /* 0x000fc400000006ff */
[----:B------:R-:W-:Y:S02]  /*3080*/  IADD3.X R8, PT, PT, R12, 0x2, RZ, P1, !PT ;  /* 0x000000020c087810 */ /* 0x000fe40000ffe4ff */
[----:B------:R-:W-:Y:S02]  /*3090*/  IADD3 R20, P2, PT, -R23, R4, RZ ;  /* 0x0000000417147210 */ /* 0x000fe40007f5e1ff */
[----:B0-----:R-:W-:Y:S02]  /*30a0*/  LOP3.LUT R6, R13, 0xfffffff8, RZ, 0xc0, !PT ;  /* 0xfffffff80d067812 */ /* 0x001fe400078ec0ff */
[----:B------:R-:W-:Y:S02]  /*30b0*/  LEA R10, P1, R20, R10, 0x3 ;  /* 0x0000000a140a7211 */ /* 0x000fe400078218ff */
[----:B------:R-:W-:-:S04]  /*30c0*/  SHF.R.S64 R8, R9, 0x1d, R8 ;  /* 0x0000001d09087819 */ /* 0x000fc80000001008 */
[----:B------:R-:W-:Y:S01]  /*30d0*/  IADD3 R7, PT, PT, R1, R8, RZ ;  /* 0x0000000801077210 */ /* 0x000fe20007ffe0ff */
[-C--:B--2---:R-:W-:Y:S02]  /*30e0*/  IMAD R27, R15, R24.reuse, RZ ;  /* 0x000000180f1b7224 */ /* 0x084fe400078e02ff */
[----:B------:R-:W-:-:S04]  /*30f0*/  IMAD.WIDE.U32 R16, R14, R24, RZ ;  /* 0x000000180e107225 */ /* 0x000fc800078e00ff */
[----:B------:R-:W-:Y:S01]  /*3100*/  IMAD R27, R14, R25, R27 ;  /* 0x000000190e1b7224 */ /* 0x000fe200078e021b */
[----:B------:R-:W-:Y:S01]  /*3110*/  IADD3.X R25, PT, PT, R5, -0x1, RZ, P2, !PT ;  /* 0xffffffff05197810 */ /* 0x000fe200017fe4ff */
[----:B------:R-:W-:Y:S02]  /*3120*/  IMAD.IADD R15, R1, 0x1, R6 ;  /* 0x00000001010f7824 */ /* 0x000fe400078e0206 */
[----:B------:R-:W-:Y:S01]  /*3130*/  IMAD.IADD R17, R17, 0x1, R27 ;  /* 0x0000000111117824 */ /* 0x000fe200078e021b */
[----:B------:R-:W-:-:S04]  /*3140*/  LEA.HI.X R11, R20, R11, R25, 0x3, P1 ;  /* 0x0000000b140b7211 */ /* 0x000fc800008f1c19 */
[----:B------:R2:W-:Y:S04]  /*3150*/  STL.64 [R15], R16 ;  /* 0x000000100f007387 */ /* 0x0005e80000100a00 */
[----:B------:R-:W3:Y:S04]  /*3160*/  LDG.E.64 R10, desc[UR10][R10.64] ;  /* 0x0000000a0a0a7981 */ /* 0x000ee8000c1e1b00 */
[----:B------:R-:W3:Y:S01]  /*3170*/  LDL.64 R6, [R7] ;  /* 0x0000000007067983 */ /* 0x000ee20000100a00 */
[----:B------:R-:W-:Y:S02]  /*3180*/  IMAD.SHL.U32 R23, R23, 0x8, RZ ;  /* 0x0000000817177824 */ /* 0x000fe400078e00ff */
[----:B------:R-:W-:-:S02]  /*3190*/  VIADD R12, R12, 0x4 ;  /* 0x000000040c0c7836 */ /* 0x000fc40000000000 */
[-C--:B---3--:R-:W-:Y:S02]  /*31a0*/  IMAD R13, R11, R6.reuse, RZ ;  /* 0x000000060b0d7224 */ /* 0x088fe400078e02ff */
[----:B------:R-:W-:Y:S01]  /*31b0*/  IMAD.WIDE.U32 R8, R10, R6, RZ ;  /* 0x000000060a087225 */ /* 0x000fe200078e00ff */
[----:B------:R-:W-:-:S03]  /*31c0*/  LOP3.LUT R6, R23, 0xfffffff8, RZ, 0xc0, !PT ;  /* 0xfffffff817067812 */ /* 0x000fc600078ec0ff */
[----:B------:R-:W-:-:S04]  /*31d0*/  IMAD R13, R10, R7, R13 ;  /* 0x000000070a0d7224 */ /* 0x000fc800078e020d */
[----:B------:R-:W-:Y:S01]  /*31e0*/  IMAD.IADD R9, R9, 0x1, R13 ;  /* 0x0000000109097824 */ /* 0x000fe200078e020d */
[----:B------:R-:W-:-:S05]  /*31f0*/  IADD3 R13, PT, PT, R1, R6, RZ ;  /* 0x00000006010d7210 */ /* 0x000fca0007ffe0ff */
[----:B------:R2:W-:Y:S01]  /*3200*/  STL.64 [R13], R8 ;  /* 0x000000080d007387 */ /* 0x0005e20000100a00 */
[----:B------:R-:W-:-:S07]  /*3210*/  IMAD.MOV.U32 R7, RZ, RZ, RZ ;  /* 0x000000ffff077224 */ /* 0x000fce00078e00ff */
.L_x_10:
[----:B012---:R-:W2:Y:S01]  /*3220*/  LDC.64 R8, c[0x0][0x3a0] ;  /* 0x0000e800ff087b82 */ /* 0x007ea20000000a00 */
[----:B------:R-:W-:Y:S02]  /*3230*/  MOV R10, RZ ;  /* 0x000000ff000a7202 */ /* 0x000fe40000000f00 */
[----:B------:R-:W-:-:S04]  /*3240*/  ISETP.NE.U32.AND P1, PT, R22, RZ, PT ;  /* 0x000000ff1600720c */ /* 0x000fc80003f25070 */
[----:B------:R-:W-:-:S13]  /*3250*/  ISETP.NE.AND.EX P1, PT, R10, RZ, PT, P1 ;  /* 0x000000ff0a00720c */ /* 0x000fda0003f25310 */
[----:B------:R-:W-:Y:S05]  /*3260*/  @!P1 BRA `(.L_x_6) ;  /* 0x0000000000609947 */ /* 0x000fea0003800000 */
.L_x_11:
[----:B------:R-:W-:Y:S02]  /*3270*/  IADD3 R13, P2, PT, RZ, RZ, RZ ;  /* 0x000000ffff0d7210 */ /* 0x000fe40007f5e0ff */
[C---:B---3--:R-:W-:Y:S02]  /*3280*/  IADD3 R11, P1, PT, -R12.reuse, R4, RZ ;  /* 0x000000040c0b7210 */ /* 0x048fe40007f3e1ff */
[----:B------:R-:W-:-:S03]  /*3290*/  IADD3.X R6, PT, PT, R12, -0x1, RZ, P2, !PT ;  /* 0xffffffff0c067810 */ /* 0x000fc600017fe4ff */
[----:B------:R-:W-:Y:S01]  /*32a0*/  IMAD.X R16, R5, 0x1, ~R7, P1 ;  /* 0x0000000105107824 */ /* 0x000fe200008e0e07 */
[----:B--2---:R-:W-:Y:S02]  /*32b0*/  LEA R14, P1, R11, R8, 0x3 ;  /* 0x000000080b0e7211 */ /* 0x004fe400078218ff */
[----:B------:R-:W-:Y:S02]  /*32c0*/  SHF.R.S64 R6, R13, 0x1d, R6 ;  /* 0x0000001d0d067819 */ /* 0x000fe40000001006 */
[----:B------:R-:W-:-:S03]  /*32d0*/  LEA.HI.X R15, R11, R9, R16, 0x3, P1 ;  /* 0x000000090b0f7211 */ /* 0x000fc600008f1c10 */
[----:B------:R-:W-:-:S03]  /*32e0*/  IMAD.IADD R13, R1, 0x1, R6 ;  /* 0x00000001010d7824 */ /* 0x000fc600078e0206 */
[----:B------:R-:W2:Y:S04]  /*32f0*/  LDG.E.64 R14, desc[UR10][R14.64] ;  /* 0x0000000a0e0e7981 */ /* 0x000ea8000c1e1b00 */
[----:B------:R-:W2:Y:S01]  /*3300*/  LDL.64 R16, [R13] ;  /* 0x000000000d107983 */ /* 0x000ea20000100a00 */
[----:B------:R-:W-:-:S04]  /*3310*/  IADD3 R22, P1, PT, R22, -0x1, RZ ;  /* 0xffffffff16167810 */ /* 0x000fc80007f3e0ff */
[----:B------:R-:W-:Y:S02]  /*3320*/  IADD3.X R10, PT, PT, R10, -0x1, RZ, P1, !PT ;  /* 0xffffffff0a0a7810 */ /* 0x000fe40000ffe4ff */
[----:B------:R-:W-:-:S04]  /*3330*/  ISETP.NE.U32.AND P1, PT, R22, RZ, PT ;  /* 0x000000ff1600720c */ /* 0x000fc80003f25070 */
[----:B------:R-:W-:Y:S01]  /*3340*/  ISETP.NE.AND.EX P1, PT, R10, RZ, PT, P1 ;  /* 0x000000ff0a00720c */ /* 0x000fe20003f25310 */
[-C--:B--2---:R-:W-:Y:S02]  /*3350*/  IMAD R11, R15, R16.reuse, RZ ;  /* 0x000000100f0b7224 */ /* 0x084fe400078e02ff */
[----:B------:R-:W-:-:S04]  /*3360*/  IMAD.WIDE.U32 R6, R14, R16, RZ ;  /* 0x000000100e067225 */ /* 0x000fc800078e00ff */
[----:B------:R-:W-:Y:S02]  /*3370*/  IMAD R11, R17, R14, R11 ;  /* 0x0000000e110b7224 */ /* 0x000fe400078e020b */
[----:B------:R-:W-:-:S03]  /*3380*/  IMAD.MOV.U32 R16, RZ, RZ, R6 ;  /* 0x000000ffff107224 */ /* 0x000fc600078e0006 */
[----:B------:R-:W-:Y:S01]  /*3390*/  IADD3 R17, PT, PT, R7, R11, RZ ;  /* 0x0000000b07117210 */ /* 0x000fe20007ffe0ff */
[C---:B------:R-:W-:Y:S01]  /*33a0*/  IMAD.U32 R11, R12.reuse, 0x8, R1 ;  /* 0x000000080c0b7824 */ /* 0x040fe200078e0001 */
[----:B------:R-:W-:Y:S01]  /*33b0*/  IADD3 R12, PT, PT, R12, 0x1, RZ ;  /* 0x000000010c0c7810 */ /* 0x000fe20007ffe0ff */
[----:B------:R-:W-:-:S03]  /*33c0*/  IMAD.MOV.U32 R7, RZ, RZ, RZ ;  /* 0x000000ffff077224 */ /* 0x000fc600078e00ff */
[----:B------:R3:W-:Y:S01]  /*33d0*/  STL.64 [R11], R16 ;  /* 0x000000100b007387 */ /* 0x0007e20000100a00 */
[----:B------:R-:W-:Y:S05]  /*33e0*/  @P1 BRA `(.L_x_11) ;  /* 0xfffffffc00a01947 */ /* 0x000fea000383ffff */
.L_x_6:
[----:B------:R-:W-:Y:S01]  /*33f0*/  ISETP.GE.U32.AND P1, PT, R4, 0x1, PT ;  /* 0x000000010400780c */ /* 0x000fe20003f26070 */
[----:B-1----:R-:W-:Y:S02]  /*3400*/  HFMA2 R7, -RZ, RZ, 0, 0 ;  /* 0x00000000ff077431 */ /* 0x002fe400000001ff */
[----:B------:R-:W-:Y:S01]  /*3410*/  IMAD.MOV.U32 R10, RZ, RZ, 0x1 ;  /* 0x00000001ff0a7424 */ /* 0x000fe200078e00ff */
[----:B------:R-:W-:-:S13]  /*3420*/  ISETP.GE.AND.EX P1, PT, R5, RZ, PT, P1 ;  /* 0x000000ff0500720c */ /* 0x000fda0003f26310 */
[----:B------:R-:W-:Y:S05]  /*3430*/  @!P1 BRA `(.L_x_12) ;  /* 0x0000001000489947 */ /* 0x000fea0003800000 */
[C---:B------:R-:W-:Y:S01]  /*3440*/  IADD3 R6, P2, PT, R4.reuse, -0x1, RZ ;  /* 0xffffffff04067810 */ /* 0x040fe20007f5e0ff */
[----:B------:R-:W-:Y:S01]  /*3450*/  IMAD.MOV.U32 R10, RZ, RZ, 0x1 ;  /* 0x00000001ff0a7424 */ /* 0x000fe200078e00ff */
[----:B0-2---:R-:W-:Y:S01]  /*3460*/  LOP3.LUT R9, R4, 0xf, RZ, 0xc0, !PT ;  /* 0x0000000f04097812 */ /* 0x005fe200078ec0ff */
[----:B------:R-:W-:Y:S01]  /*3470*/  IMAD.MOV.U32 R8, RZ, RZ, RZ ;  /* 0x000000ffff087224 */ /* 0x000fe200078e00ff */
[----:B------:R-:W-:Y:S02]  /*3480*/  ISETP.GE.U32.AND P1, PT, R6, 0xf, PT ;  /* 0x0000000f0600780c */ /* 0x000fe40003f26070 */
[----:B------:R-:W-:Y:S02]  /*3490*/  IADD3.X R6, PT, PT, R5, -0x1, RZ, P2, !PT ;  /* 0xffffffff05067810 */ /* 0x000fe400017fe4ff */
[----:B------:R-:W-:Y:S02]  /*34a0*/  ISETP.NE.U32.AND P2, PT, R9, RZ, PT ;  /* 0x000000ff0900720c */ /* 0x000fe40003f45070 */
[----:B------:R-:W-:-:S02]  /*34b0*/  ISETP.GE.U32.AND.EX P1, PT, R6, RZ, PT, P1 ;  /* 0x000000ff0600720c */ /* 0x000fc40003f26110 */
[----:B------:R-:W-:Y:S02]  /*34c0*/  CS2R R6, SRZ ;  /* 0x0000000000067805 */ /* 0x000fe4000001ff00 */
[----:B------:R-:W-:-:S09]  /*34d0*/  ISETP.NE.AND.EX P2, PT, RZ, RZ, PT, P2 ;  /* 0x000000ffff00720c */ /* 0x000fd20003f45320 */
[----:B------:R-:W-:Y:S05]  /*34e0*/  @!P1 BRA `(.L_x_13) ;  /* 0x0000000400889947 */ /* 0x000fea0003800000 */
[----:B------:R-:W0:Y:S01]  /*34f0*/  LDCU.64 UR4, c[0x0][0x3a0] ;  /* 0x00007400ff0477ac */ /* 0x000e220008000a00 */
[----:B------:R-:W-:Y:S01]  /*3500*/  LOP3.LUT R6, R4, 0xfffffff0, RZ, 0xc0, !PT ;  /* 0xfffffff004067812 */ /* 0x000fe200078ec0ff */
[----:B------:R-:W-:Y:S01]  /*3510*/  IMAD.MOV.U32 R7, RZ, RZ, RZ ;  /* 0x000000ffff077224 */ /* 0x000fe200078e00ff */
[----:B------:R-:W-:Y:S02]  /*3520*/  LOP3.LUT R8, R5, 0x7fffffff, RZ, 0xc0, !PT ;  /* 0x7fffffff05087812 */ /* 0x000fe400078ec0ff */
[----:B------:R-:W-:Y:S01]  /*3530*/  MOV R10, 0x1 ;  /* 0x00000001000a7802 */ /* 0x000fe20000000f00 */
[----:B------:R-:W-:Y:S01]  /*3540*/  IMAD.MOV.U32 R20, RZ, RZ, R6 ;  /* 0x000000ffff147224 */ /* 0x000fe200078e0006 */
[----:B------:R-:W-:Y:S01]  /*3550*/  MOV R5, R8 ;  /* 0x0000000800057202 */ /* 0x000fe20000000f00 */
[----:B0-----:R-:W-:-:S04]  /*3560*/  UIADD3 UR4, UP0, UPT, UR4, 0x40, URZ ;  /* 0x0000004004047890 */ /* 0x001fc8000ff1e0ff */
[----:B------:R-:W-:Y:S02]  /*3570*/  UIADD3.X UR5, UPT, UPT, URZ, UR5, URZ, UP0, !UPT ;  /* 0x00000005ff057290 */ /* 0x000fe400087fe4ff */
[----:B------:R-:W-:-:S04]  /*3580*/  IMAD.U32 R12, RZ, RZ, UR4 ;  /* 0x00000004ff0c7e24 */ /* 0x000fc8000f8e00ff */
[----:B------:R-:W-:-:S07]  /*3590*/  IMAD.U32 R13, RZ, RZ, UR5 ;  /* 0x00000005ff0d7e24 */ /* 0x000fce000f8e00ff */
.L_x_14:
[----:B------:R-:W2:Y:S04]  /*35a0*/  LDG.E.64 R14, desc[UR10][R12.64+-0x40] ;  /* 0xffffc00a0c0e7981 */ /* 0x000ea8000c1e1b00 */
[----:B---3--:R-:W3:Y:S04]  /*35b0*/  LDG.E.64 R16, desc[UR10][R12.64+-0x38] ;  /* 0xffffc80a0c107981 */ /* 0x008ee8000c1e1b00 */
[----:B------:R-:W4:Y:S04]  /*35c0*/  LDG.E.64 R22, desc[UR10][R12.64+-0x30] ;  /* 0xffffd00a0c167981 */ /* 0x000f28000c1e1b00 */
[----:B------:R-:W5:Y:S01]  /*35d0*/  LDG.E.64 R24, desc[UR10][R12.64+-0x28] ;  /* 0xffffd80a0c187981 */ /* 0x000f62000c1e1b00 */
[----:B--2---:R-:W-:-:S04]  /*35e0*/  IMAD R11, R15, R10, RZ ;  /* 0x0000000a0f0b7224 */ /* 0x004fc800078e02ff */
[C---:B------:R-:W-:Y:S02]  /*35f0*/  IMAD R7, R14.reuse, R7, R11 ;  /* 0x000000070e077224 */ /* 0x040fe400078e020b */
[----:B------:R-:W-:Y:S02]  /*3600*/  IMAD.WIDE.U32 R10, R14, R10, RZ ;  /* 0x0000000a0e0a7225 */ /* 0x000fe400078e00ff */
[----:B------:R-:W2:Y:S03]  /*3610*/  LDG.E.64 R14, desc[UR10][R12.64+-0x20] ;  /* 0xffffe00a0c0e7981 */ /* 0x000ea6000c1e1b00 */
[----:B------:R-:W-:Y:S01]  /*3620*/  IADD3 R7, PT, PT, R11, R7, RZ ;  /* 0x000000070b077210 */ /* 0x000fe20007ffe0ff */
[----:B---3--:R-:W-:-:S04]  /*3630*/  IMAD R11, R17, R10, RZ ;  /* 0x0000000a110b7224 */ /* 0x008fc800078e02ff */
[C---:B------:R-:W-:Y:S02]  /*3640*/  IMAD R7, R16.reuse, R7, R11 ;  /* 0x0000000710077224 */ /* 0x040fe400078e020b */
[----:B------:R-:W-:Y:S02]  /*3650*/  IMAD.WIDE.U32 R10, R16, R10, RZ ;  /* 0x0000000a100a7225 */ /* 0x000fe400078e00ff */
[----:B------:R-:W3:Y:S02]  /*3660*/  LDG.E.64 R16, desc[UR10][R12.64+-0x18] ;  /* 0xffffe80a0c107981 */ /* 0x000ee4000c1e1b00 */
[----:B------:R-:W-:Y:S02]  /*3670*/  IMAD.IADD R7, R11, 0x1, R7 ;  /* 0x000000010b077824 */ /* 0x000fe400078e0207 */
[----:B----4-:R-:W-:-:S04]  /*3680*/  IMAD R11, R23, R10, RZ ;  /* 0x0000000a170b7224 */ /* 0x010fc800078e02ff */
[C---:B------:R-:W-:Y:S02]  /*3690*/  IMAD R7, R22.reuse, R7, R11 ;  /* 0x0000000716077224 */ /* 0x040fe400078e020b */
[----:B------:R-:W-:Y:S02]  /*36a0*/  IMAD.WIDE.U32 R10, R22, R10, RZ ;  /* 0x0000000a160a7225 */ /* 0x000fe400078e00ff */
[----:B------:R-:W4:Y:S02]  /*36b0*/  LDG.E.64 R22, desc[UR10][R12.64+-0x10] ;  /* 0xfffff00a0c167981 */ /* 0x000f24000c1e1b00 */
[----:B------:R-:W-:Y:S02]  /*36c0*/  IMAD.IADD R7, R11, 0x1, R7 ;  /* 0x000000010b077824 */ /* 0x000fe400078e0207 */
[----:B-----5:R-:W-:-:S04]  /*36d0*/  IMAD R11, R25, R10, RZ ;  /* 0x0000000a190b7224 */ /* 0x020fc800078e02ff */
[C---:B------:R-:W-:Y:S02]  /*36e0*/  IMAD R7, R24.reuse, R7, R11 ;  /* 0x0000000718077224 */ /* 0x040fe400078e020b */
[----:B------:R-:W-:Y:S02]  /*36f0*/  IMAD.WIDE.U32 R10, R24, R10, RZ ;  /* 0x0000000a180a7225 */ /* 0x000fe400078e00ff */
[----:B------:R-:W5:Y:S03]  /*3700*/  LDG.E.64 R24, desc[UR10][R12.64+-0x8] ;  /* 0xfffff80a0c187981 */ /* 0x000f66000c1e1b00 */
[----:B------:R-:W-:Y:S01]  /*3710*/  IADD3 R7, PT, PT, R11, R7, RZ ;  /* 0x000000070b077210 */ /* 0x000fe20007ffe0ff */
[----:B--2---:R-:W-:-:S04]  /*3720*/  IMAD R11, R15, R10, RZ ;  /* 0x0000000a0f0b7224 */ /* 0x004fc800078e02ff */
[C---:B------:R-:W-:Y:S02]  /*3730*/  IMAD R7, R14.reuse, R7, R11 ;  /* 0x000000070e077224 */ /* 0x040fe400078e020b */
[----:B------:R-:W-:Y:S02]  /*3740*/  IMAD.WIDE.U32 R10, R14, R10, RZ ;  /* 0x0000000a0e0a7225 */ /* 0x000fe400078e00ff */
[----:B------:R-:W2:Y:S02]  /*3750*/  LDG.E.64 R14, desc[UR10][R12.64] ;  /* 0x0000000a0c0e7981 */ /* 0x000ea4000c1e1b00 */
[----:B------:R-:W-:Y:S02]  /*3760*/  IMAD.IADD R7, R11, 0x1, R7 ;  /* 0x000000010b077824 */ /* 0x000fe400078e0207 */
        /* <DEDUP_REMOVED lines=8> */
[----:B------:R-:W4:Y:S03]  /*37f0*/  LDG.E.64 R22, desc[UR10][R12.64+0x10] ;  /* 0x0000100a0c167981 */ /* 0x000f26000c1e1b00 */
[----:B------:R-:W-:Y:S01]  /*3800*/  IADD3 R7, PT, PT, R11, R7, RZ ;  /* 0x000000070b077210 */ /* 0x000fe20007ffe0ff */
[----:B-----5:R-:W-:-:S04]  /*3810*/  IMAD R11, R25, R10, RZ ;  /* 0x0000000a190b7224 */ /* 0x020fc800078e02ff */
[C---:B------:R-:W-:Y:S02]  /*3820*/  IMAD R7, R24.reuse, R7, R11 ;  /* 0x0000000718077224 */ /* 0x040fe400078e020b */
[----:B------:R-:W-:Y:S02]  /*3830*/  IMAD.WIDE.U32 R10, R24, R10, RZ ;  /* 0x0000000a180a7225 */ /* 0x000fe400078e00ff */
[----:B------:R-:W5:Y:S02]  /*3840*/  LDG.E.64 R24, desc[UR10][R12.64+0x18] ;  /* 0x0000180a0c187981 */ /* 0x000f64000c1e1b00 */
[----:B------:R-:W-:Y:S02]  /*3850*/  IMAD.IADD R7, R11, 0x1, R7 ;  /* 0x000000010b077824 */ /* 0x000fe400078e0207 */
        /* <DEDUP_REMOVED lines=8> */
[----:B------:R-:W3:Y:S03]  /*38e0*/  LDG.E.64 R16, desc[UR10][R12.64+0x28] ;  /* 0x0000280a0c107981 */ /* 0x000ee6000c1e1b00 */
[----:B------:R-:W-:Y:S01]  /*38f0*/  IADD3 R7, PT, PT, R11, R7, RZ ;  /* 0x000000070b077210 */ /* 0x000fe20007ffe0ff */
        /* <DEDUP_REMOVED lines=8> */
[----:B------:R0:W5:Y:S01]  /*3980*/  LDG.E.64 R24, desc[UR10][R12.64+0x38] ;  /* 0x0000380a0c187981 */ /* 0x000162000c1e1b00 */
[----:B------:R-:W-:Y:S01]  /*3990*/  IADD3 R20, P1, PT, R20, -0x10, RZ ;  /* 0xfffffff014147810 */ /* 0x000fe20007f3e0ff */
[----:B------:R-:W-:-:S03]  /*39a0*/  IMAD.IADD R7, R11, 0x1, R7 ;  /* 0x000000010b077824 */ /* 0x000fc600078e0207 */
[----:B------:R-:W-:Y:S02]  /*39b0*/  IADD3.X R5, PT, PT, R5, -0x1, RZ, P1, !PT ;  /* 0xffffffff05057810 */ /* 0x000fe40000ffe4ff */
[----:B------:R-:W-:Y:S02]  /*39c0*/  ISETP.NE.U32.AND P1, PT, R20, RZ, PT ;  /* 0x000000ff1400720c */ /* 0x000fe40003f25070 */
[----:B0-----:R-:W-:Y:S02]  /*39d0*/  IADD3 R12, P3, PT, R12, 0x80, RZ ;  /* 0x000000800c0c7810 */ /* 0x001fe40007f7e0ff */
[----:B------:R-:W-:Y:S02]  /*39e0*/  ISETP.NE.AND.EX P1, PT, R5, RZ, PT, P1 ;  /* 0x000000ff0500720c */ /* 0x000fe40003f25310 */
[----:B------:R-:W-:Y:S01]  /*39f0*/  IADD3.X R13, PT, PT, RZ, R13, RZ, P3, !PT ;  /* 0x0000000dff0d7210 */ /* 0x000fe20001ffe4ff */
[----:B--2---:R-:W-:-:S04]  /*3a00*/  IMAD R11, R15, R10, RZ ;  /* 0x0000000a0f0b7224 */ /* 0x004fc800078e02ff */
[C---:B------:R-:W-:Y:S02]  /*3a10*/  IMAD R7, R14.reuse, R7, R11 ;  /* 0x000000070e077224 */ /* 0x040fe400078e020b */
[----:B------:R-:W-:-:S05]  /*3a20*/  IMAD.WIDE.U32 R10, R14, R10, RZ ;  /* 0x0000000a0e0a7225 */ /* 0x000fca00078e00ff */
[----:B------:R-:W-:Y:S01]  /*3a30*/  IADD3 R7, PT, PT, R11, R7, RZ ;  /* 0x000000070b077210 */ /* 0x000fe20007ffe0ff */
[-C--:B---3--:R-:W-:Y:S02]  /*3a40*/  IMAD R14, R17, R10.reuse, RZ ;  /* 0x0000000a110e7224 */ /* 0x088fe400078e02ff */
[----:B------:R-:W-:-:S04]  /*3a50*/  IMAD.WIDE.U32 R10, R16, R10, RZ ;  /* 0x0000000a100a7225 */ /* 0x000fc800078e00ff */
[----:B------:R-:W-:-:S04]  /*3a60*/  IMAD R7, R16, R7, R14 ;  /* 0x0000000710077224 */ /* 0x000fc800078e020e */
[----:B------:R-:W-:Y:S02]  /*3a70*/  IMAD.IADD R7, R11, 0x1, R7 ;  /* 0x000000010b077824 */ /* 0x000fe400078e0207 */
[-C--:B----4-:R-:W-:Y:S02]  /*3a80*/  IMAD R14, R23, R10.reuse, RZ ;  /* 0x0000000a170e7224 */ /* 0x090fe400078e02ff */
[----:B------:R-:W-:-:S04]  /*3a90*/  IMAD.WIDE.U32 R10, R22, R10, RZ ;  /* 0x0000000a160a7225 */ /* 0x000fc800078e00ff */
[----:B------:R-:W-:-:S04]  /*3aa0*/  IMAD R7, R22, R7, R14 ;  /* 0x0000000716077224 */ /* 0x000fc800078e020e */
[----:B------:R-:W-:Y:S02]  /*3ab0*/  IMAD.IADD R7, R11, 0x1, R7 ;  /* 0x000000010b077824 */ /* 0x000fe400078e0207 */
[-C--:B-----5:R-:W-:Y:S02]  /*3ac0*/  IMAD R14, R25, R10.reuse, RZ ;  /* 0x0000000a190e7224 */ /* 0x0a0fe400078e02ff */
[----:B------:R-:W-:-:S04]  /*3ad0*/  IMAD.WIDE.U32 R10, R24, R10, RZ ;  /* 0x0000000a180a7225 */ /* 0x000fc800078e00ff */
[----:B------:R-:W-:-:S04]  /*3ae0*/  IMAD R7, R24, R7, R14 ;  /* 0x0000000718077224 */ /* 0x000fc800078e020e */
[----:B------:R-:W-:Y:S01]  /*3af0*/  IMAD.IADD R7, R11, 0x1, R7 ;  /* 0x000000010b077824 */ /* 0x000fe200078e0207 */
[----:B------:R-:W-:Y:S06]  /*3b00*/  @P1 BRA `(.L_x_14) ;  /* 0xfffffff800a41947 */ /* 0x000fec000383ffff */
.L_x_13:
[----:B------:R-:W-:Y:S05]  /*3b10*/  @!P2 BRA `(.L_x_12) ;  /* 0x000000080090a947 */ /* 0x000fea0003800000 */
[----:B------:R-:W-:Y:S02]  /*3b20*/  ISETP.GE.U32.AND P2, PT, R9, 0x8, PT ;  /* 0x000000080900780c */ /* 0x000fe40003f46070 */
[----:B------:R-:W-:Y:S02]  /*3b30*/  LOP3.LUT R5, R4, 0x7, RZ, 0xc0, !PT ;  /* 0x0000000704057812 */ /* 0x000fe400078ec0ff */
[----:B------:R-:W-:Y:S02]  /*3b40*/  ISETP.GE.U32.AND.EX P2, PT, RZ, RZ, PT, P2 ;  /* 0x000000ffff00720c */ /* 0x000fe40003f46120 */
[----:B------:R-:W-:-:S04]  /*3b50*/  ISETP.NE.U32.AND P1, PT, R5, RZ, PT ;  /* 0x000000ff0500720c */ /* 0x000fc80003f25070 */
[----:B------:R-:W-:-:S07]  /*3b60*/  ISETP.NE.AND.EX P1, PT, RZ, RZ, PT, P1 ;  /* 0x000000ffff00720c */ /* 0x000fce0003f25310 */
[----:B------:R-:W-:Y:S06]  /*3b70*/  @!P2 BRA `(.L_x_15) ;  /* 0x000000040064a947 */ /* 0x000fec0003800000 */
[----:B------:R-:W0:Y:S01]  /*3b80*/  LDCU.64 UR4, c[0x0][0x3a0] ;  /* 0x00007400ff0477ac */ /* 0x000e220008000a00 */
[C---:B------:R-:W-:Y:S01]  /*3b90*/  IMAD.SHL.U32 R9, R6.reuse, 0x8, RZ ;  /* 0x0000000806097824 */ /* 0x040fe200078e00ff */
[----:B------:R-:W-:-:S04]  /*3ba0*/  SHF.L.U64.HI R8, R6, 0x3, R8 ;  /* 0x0000000306087819 */ /* 0x000fc80000010208 */
[----:B------:R-:W-:-:S04]  /*3bb0*/  IADD3 R24, P3, PT, R9, 0x8, RZ ;  /* 0x0000000809187810 */ /* 0x000fc80007f7e0ff */
[----:B---3--:R-:W-:Y:S02]  /*3bc0*/  IADD3.X R11, PT, PT, RZ, R8, RZ, P3, !PT ;  /* 0x00000008ff0b7210 */ /* 0x008fe40001ffe4ff */
[----:B0-----:R-:W-:-:S04]  /*3bd0*/  IADD3 R12, P2, PT, R9, UR4, RZ ;  /* 0x00000004090c7c10 */ /* 0x001fc8000ff5e0ff */
[----:B------:R-:W-:Y:S02]  /*3be0*/  IADD3.X R13, PT, PT, R8, UR5, RZ, P2, !PT ;  /* 0x00000005080d7c10 */ /* 0x000fe400097fe4ff */
[----:B------:R-:W-:-:S04]  /*3bf0*/  LOP3.LUT R24, R24, 0xfffffff8, RZ, 0xc0, !PT ;  /* 0xfffffff818187812 */ /* 0x000fc800078ec0ff */
[----:B------:R-:W2:Y:S01]  /*3c00*/  LDG.E.64 R12, desc[UR10][R12.64] ;  /* 0x0000000a0c0c7981 */ /* 0x000ea2000c1e1b00 */
[----:B------:R-:W-:Y:S02]  /*3c10*/  LOP3.LUT R11, R11, 0x7, RZ, 0xc0, !PT ;  /* 0x000000070b0b7812 */ /* 0x000fe400078ec0ff */
[----:B------:R-:W-:-:S04]  /*3c20*/  IADD3 R24, P2, PT, R24, UR4, RZ ;  /* 0x0000000418187c10 */ /* 0x000fc8000ff5e0ff */
[----:B------:R-:W-:-:S06]  /*3c30*/  IADD3.X R25, PT, PT, R11, UR5, RZ, P2, !PT ;  /* 0x000000050b197c10 */ /* 0x000fcc00097fe4ff */
[----:B------:R-:W3:Y:S01]  /*3c40*/  LDG.E.64 R24, desc[UR10][R24.64] ;  /* 0x0000000a18187981 */ /* 0x000ee2000c1e1b00 */
[C---:B------:R-:W-:Y:S02]  /*3c50*/  IADD3 R22, P2, PT, R9.reuse, 0x10, RZ ;  /* 0x0000001009167810 */ /* 0x040fe40007f5e0ff */
[----:B------:R-:W-:Y:S02]  /*3c60*/  IADD3 R16, P3, PT, R9, 0x18, RZ ;  /* 0x0000001809107810 */ /* 0x000fe40007f7e0ff */
[----:B------:R-:W-:Y:S01]  /*3c70*/  LOP3.LUT R22, R22, 0xfffffff8, RZ, 0xc0, !PT ;  /* 0xfffffff816167812 */ /* 0x000fe200078ec0ff */
[--C-:B------:R-:W-:Y:S01]  /*3c80*/  IMAD.X R14, RZ, RZ, R8.reuse, P2 ;  /* 0x000000ffff0e7224 */ /* 0x100fe200010e0608 */
[----:B------:R-:W-:Y:S01]  /*3c90*/  LOP3.LUT R16, R16, 0xfffffff8, RZ, 0xc0, !PT ;  /* 0xfffffff810107812 */ /* 0x000fe200078ec0ff */
[----:B------:R-:W-:Y:S01]  /*3ca0*/  IMAD.X R11, RZ, RZ, R8, P3 ;  /* 0x000000ffff0b7224 */ /* 0x000fe200018e0608 */
[----:B------:R-:W-:Y:S02]  /*3cb0*/  IADD3 R22, P2, PT, R22, UR4, RZ ;  /* 0x0000000416167c10 */ /* 0x000fe4000ff5e0ff */
[----:B------:R-:W-:-:S02]  /*3cc0*/  LOP3.LUT R14, R14, 0x7, RZ, 0xc0, !PT ;  /* 0x000000070e0e7812 */ /* 0x000fc400078ec0ff */
[----:B------:R-:W-:Y:S02]  /*3cd0*/  LOP3.LUT R11, R11, 0x7, RZ, 0xc0, !PT ;  /* 0x000000070b0b7812 */ /* 0x000fe400078ec0ff */
[----:B------:R-:W-:Y:S02]  /*3ce0*/  IADD3.X R23, PT, PT, R14, UR5, RZ, P2, !PT ;  /* 0x000000050e177c10 */ /* 0x000fe400097fe4ff */
[----:B------:R-:W-:Y:S02]  /*3cf0*/  IADD3 R14, P3, PT, R9, 0x20, RZ ;  /* 0x00000020090e7810 */ /* 0x000fe40007f7e0ff */
[----:B------:R-:W-:Y:S02]  /*3d00*/  IADD3 R16, P2, PT, R16, UR4, RZ ;  /* 0x0000000410107c10 */ /* 0x000fe4000ff5e0ff */
[----:B------:R-:W4:Y:S01]  /*3d10*/  LDG.E.64 R22, desc[UR10][R22.64] ;  /* 0x0000000a16167981 */ /* 0x000f22000c1e1b00 */
[----:B------:R-:W-:Y:S02]  /*3d20*/  LOP3.LUT R14, R14, 0xfffffff8, RZ, 0xc0, !PT ;  /* 0xfffffff80e0e7812 */ /* 0x000fe400078ec0ff */
[----:B------:R-:W-:-:S02]  /*3d30*/  IADD3.X R17, PT, PT, R11, UR5, RZ, P2, !PT ;  /* 0x000000050b117c10 */ /* 0x000fc400097fe4ff */
[----:B------:R-:W-:-:S04]  /*3d40*/  IADD3 R14, P2, PT, R14, UR4, RZ ;  /* 0x000000040e0e7c10 */ /* 0x000fc8000ff5e0ff */
[----:B------:R-:W5:Y:S01]  /*3d50*/  LDG.E.64 R16, desc[UR10][R16.64] ;  /* 0x0000000a10107981 */ /* 0x000f62000c1e1b00 */
[-C--:B--2---:R-:W-:Y:S02]  /*3d60*/  IMAD R13, R13, R10.reuse, RZ ;  /* 0x0000000a0d0d7224 */ /* 0x084fe400078e02ff */
[----:B------:R-:W-:-:S04]  /*3d70*/  IMAD.WIDE.U32 R10, R12, R10, RZ ;  /* 0x0000000a0c0a7225 */ /* 0x000fc800078e00ff */
[----:B------:R-:W-:Y:S01]  /*3d80*/  IMAD R7, R12, R7, R13 ;  /* 0x000000070c077224 */ /* 0x000fe200078e020d */
[----:B------:R-:W-:Y:S02]  /*3d90*/  IADD3.X R13, PT, PT, RZ, R8, RZ, P3, !PT ;  /* 0x00000008ff0d7210 */ /* 0x000fe40001ffe4ff */
[----:B------:R-:W-:Y:S02]  /*3da0*/  IADD3 R12, P3, PT, R9, 0x28, RZ ;  /* 0x00000028090c7810 */ /* 0x000fe40007f7e0ff */
[----:B------:R-:W-:Y:S01]  /*3db0*/  LOP3.LUT R13, R13, 0x7, RZ, 0xc0, !PT ;  /* 0x000000070d0d7812 */ /* 0x000fe200078ec0ff */
[----:B------:R-:W-:Y:S01]  /*3dc0*/  IMAD.IADD R7, R11, 0x1, R7 ;  /* 0x000000010b077824 */ /* 0x000fe200078e0207 */
[----:B------:R-:W-:Y:S01]  /*3dd0*/  LOP3.LUT R12, R12, 0xfffffff8, RZ, 0xc0, !PT ;  /* 0xfffffff80c0c7812 */ /* 0x000fe200078ec0ff */
[----:B------:R-:W-:Y:S01]  /*3de0*/  IMAD.X R11, RZ, RZ, R8, P3 ;  /* 0x000000ffff0b7224 */ /* 0x000fe200018e0608 */
[----:B------:R-:W-:Y:S01]  /*3df0*/  IADD3.X R15, PT, PT, R13, UR5, RZ, P2, !PT ;  /* 0x000000050d0f7c10 */ /* 0x000fe200097fe4ff */
[----:B---3--:R-:W-:Y:S01]  /*3e00*/  IMAD R20, R25, R10, RZ ;  /* 0x0000000a19147224 */ /* 0x008fe200078e02ff */
[----:B------:R-:W-:-:S02]  /*3e10*/  IADD3 R12, P2, PT, R12, UR4, RZ ;  /* 0x000000040c0c7c10 */ /* 0x000fc4000ff5e0ff */
[----:B------:R-:W-:Y:S02]  /*3e20*/  LOP3.LUT R11, R11, 0x7, RZ, 0xc0, !PT ;  /* 0x000000070b0b7812 */ /* 0x000fe400078ec0ff */
[----:B------:R-:W-:Y:S01]  /*3e30*/  IADD3 R26, P3, PT, R9, 0x30, RZ ;  /* 0x00000030091a7810 */ /* 0x000fe20007f7e0ff */
[----:B------:R-:W2:Y:S01]  /*3e40*/  LDG.E.64 R14, desc[UR10][R14.64] ;  /* 0x0000000a0e0e7981 */ /* 0x000ea2000c1e1b00 */
[----:B------:R-:W-:Y:S01]  /*3e50*/  IADD3.X R13, PT, PT, R11, UR5, RZ, P2, !PT ;  /* 0x000000050b0d7c10 */ /* 0x000fe200097fe4ff */
[----:B------:R-:W-:Y:S01]  /*3e60*/  IMAD R7, R24, R7, R20 ;  /* 0x0000000718077224 */ /* 0x000fe200078e0214 */
[----:B------:R-:W-:Y:S02]  /*3e70*/  LOP3.LUT R26, R26, 0xfffffff8, RZ, 0xc0, !PT ;  /* 0xfffffff81a1a7812 */ /* 0x000fe400078ec0ff */
[----:B------:R-:W-:Y:S02]  /*3e80*/  IADD3.X R20, PT, PT, RZ, R8, RZ, P3, !PT ;  /* 0x00000008ff147210 */ /* 0x000fe40001ffe4ff */
[----:B------:R-:W-:Y:S01]  /*3e90*/  IADD3 R11, P3, PT, R9, 0x38, RZ ;  /* 0x00000038090b7810 */ /* 0x000fe20007f7e0ff */
[----:B------:R-:W3:Y:S01]  /*3ea0*/  LDG.E.64 R12, desc[UR10][R12.64] ;  /* 0x0000000a0c0c7981 */ /* 0x000ee2000c1e1b00 */
[----:B------:R-:W-:-:S02]  /*3eb0*/  LOP3.LUT R9, R20, 0x7, RZ, 0xc0, !PT ;  /* 0x0000000714097812 */ /* 0x000fc400078ec0ff */
[----:B------:R-:W-:Y:S01]  /*3ec0*/  IADD3 R26, P2, PT, R26, UR4, RZ ;  /* 0x000000041a1a7c10 */ /* 0x000fe2000ff5e0ff */
[----:B------:R-:W-:Y:S01]  /*3ed0*/  IMAD.X R8, RZ, RZ, R8, P3 ;  /* 0x000000ffff087224 */ /* 0x000fe200018e0608 */
[----:B------:R-:W-:Y:S02]  /*3ee0*/  LOP3.LUT R11, R11, 0xfffffff8, RZ, 0xc0, !PT ;  /* 0xfffffff80b0b7812 */ /* 0x000fe400078ec0ff */
[----:B------:R-:W-:Y:S02]  /*3ef0*/  IADD3.X R27, PT, PT, R9, UR5, RZ, P2, !PT ;  /* 0x00000005091b7c10 */ /* 0x000fe400097fe4ff */
[----:B------:R-:W-:Y:S02]  /*3f00*/  LOP3.LUT R9, R8, 0x7, RZ, 0xc0, !PT ;  /* 0x0000000708097812 */ /* 0x000fe400078ec0ff */
[----:B------:R-:W-:Y:S02]  /*3f10*/  IADD3 R8, P2, PT, R11, UR4, RZ ;  /* 0x000000040b087c10 */ /* 0x000fe4000ff5e0ff */
[----:B------:R-:W3:Y:S02]  /*3f20*/  LDG.E.64 R26, desc[UR10][R26.64] ;  /* 0x0000000a1a1a7981 */ /* 0x000ee4000c1e1b00 */
[----:B------:R-:W-:-:S06]  /*3f30*/  IADD3.X R9, PT, PT, R9, UR5, RZ, P2, !PT ;  /* 0x0000000509097c10 */ /* 0x000fcc00097fe4ff */
[----:B------:R-:W3:Y:S01]  /*3f40*/  LDG.E.64 R8, desc[UR10][R8.64] ;  /* 0x0000000a08087981 */ /* 0x000ee2000c1e1b00 */
[----:B------:R-:W-:-:S04]  /*3f50*/  IMAD.WIDE.U32 R10, R24, R10, RZ ;  /* 0x0000000a180a7225 */ /* 0x000fc800078e00ff */
[----:B------:R-:W-:Y:S02]  /*3f60*/  IMAD.IADD R7, R11, 0x1, R7 ;  /* 0x000000010b077824 */ /* 0x000fe400078e0207 */
[----:B----4-:R-:W-:-:S04]  /*3f70*/  IMAD R11, R23, R10, RZ ;  /* 0x0000000a170b7224 */ /* 0x010fc800078e02ff */
[C---:B------:R-:W-:Y:S02]  /*3f80*/  IMAD R7, R22.reuse, R7, R11 ;  /* 0x0000000716077224 */ /* 0x040fe400078e020b */
[----:B------:R-:W-:-:S04]  /*3f90*/  IMAD.WIDE.U32 R10, R22, R10, RZ ;  /* 0x0000000a160a7225 */ /* 0x000fc800078e00ff */
[-C--:B-----5:R-:W-:Y:S01]  /*3fa0*/  IMAD R17, R17, R10.reuse, RZ ;  /* 0x0000000a11117224 */ /* 0x0a0fe200078e02ff */
[----:B------:R-:W-:Y:S01]  /*3fb0*/  IADD3 R7, PT, PT, R11, R7, RZ ;  /* 0x000000070b077210 */ /* 0x000fe20007ffe0ff */
[----:B------:R-:W-:-:S04]  /*3fc0*/  IMAD.WIDE.U32 R10, R16, R10, RZ ;  /* 0x0000000a100a7225 */ /* 0x000fc800078e00ff */
[----:B------:R-:W-:-:S04]  /*3fd0*/  IMAD R7, R16, R7, R17 ;  /* 0x0000000710077224 */ /* 0x000fc800078e0211 */
[----:B------:R-:W-:Y:S02]  /*3fe0*/  IMAD.IADD R7, R11, 0x1, R7 ;  /* 0x000000010b077824 */ /* 0x000fe400078e0207 */
[----:B------:R-:W-:Y:S02]  /*3ff0*/  VIADD R6, R6, 0x8 ;  /* 0x0000000806067836 */ /* 0x000fe40000000000 */
[-C--:B--2---:R-:W-:Y:S02]  /*4000*/  IMAD R15, R15, R10.reuse, RZ ;  /* 0x0000000a0f0f7224 */ /* 0x084fe400078e02ff */
[----:B------:R-:W-:-:S04]  /*4010*/  IMAD.WIDE.U32 R10, R14, R10, RZ ;  /* 0x0000000a0e0a7225 */ /* 0x000fc800078e00ff */
[----:B------:R-:W-:Y:S02]  /*4020*/  IMAD R7, R14, R7, R15 ;  /* 0x000000070e077224 */ /* 0x000fe400078e020f */
[-C--:B---3--:R-:W-:Y:S02]  /*4030*/  IMAD R13, R13, R10.reuse, RZ ;  /* 0x0000000a0d0d7224 */ /* 0x088fe400078e02ff */
[----:B------:R-:W-:Y:S02]  /*4040*/  IMAD.IADD R7, R11, 0x1, R7 ;  /* 0x000000010b077824 */ /* 0x000fe400078e0207 */
[----:B------:R-:W-:-:S04]  /*4050*/  IMAD.WIDE.U32 R10, R12, R10, RZ ;  /* 0x0000000a0c0a7225 */ /* 0x000fc800078e00ff */
[----:B------:R-:W-:-:S05]  /*4060*/  IMAD R7, R12, R7, R13 ;  /* 0x000000070c077224 */ /* 0x000fca00078e020d */
[----:B------:R-:W-:Y:S01]  /*4070*/  IADD3 R7, PT, PT, R11, R7, RZ ;  /* 0x000000070b077210 */ /* 0x000fe20007ffe0ff */
[-C--:B------:R-:W-:Y:S02]  /*4080*/  IMAD R12, R27, R10.reuse, RZ ;  /* 0x0000000a1b0c7224 */ /* 0x080fe400078e02ff */
[----:B------:R-:W-:-:S04]  /*4090*/  IMAD.WIDE.U32 R10, R26, R10, RZ ;  /* 0x0000000a1a0a7225 */ /* 0x000fc800078e00ff */
[----:B------:R-:W-:Y:S02]  /*40a0*/  IMAD R7, R26, R7, R12 ;  /* 0x000000071a077224 */ /* 0x000fe400078e020c */
[-C--:B------:R-:W-:Y:S02]  /*40b0*/  IMAD R9, R9, R10.reuse, RZ ;  /* 0x0000000a09097224 */ /* 0x080fe400078e02ff */
[----:B------:R-:W-:Y:S02]  /*40c0*/  IMAD.IADD R7, R11, 0x1, R7 ;  /* 0x000000010b077824 */ /* 0x000fe400078e0207 */
[----:B------:R-:W-:-:S04]  /*40d0*/  IMAD.WIDE.U32 R10, R8, R10, RZ ;  /* 0x0000000a080a7225 */ /* 0x000fc800078e00ff */
[----:B------:R-:W-:Y:S02]  /*40e0*/  IMAD R7, R8, R7, R9 ;  /* 0x0000000708077224 */ /* 0x000fe400078e0209 */
[----:B------:R-:W-:-:S03]  /*40f0*/  IMAD.MOV.U32 R8, RZ, RZ, RZ ;  /* 0x000000ffff087224 */ /* 0x000fc600078e00ff */
[----:B------:R-:W-:-:S07]  /*4100*/  IADD3 R7, PT, PT, R11, R7, RZ ;  /* 0x000000070b077210 */ /* 0x000fce0007ffe0ff */
.L_x_15:
[----:B------:R-:W-:Y:S05]  /*4110*/  @!P1 BRA `(.L_x_12) ;  /* 0x0000000400109947 */ /* 0x000fea0003800000 */
[----:B------:R-:W-:-:S04]  /*4120*/  ISETP.GE.U32.AND P1, PT, R5, 0x4, PT ;  /* 0x000000040500780c */ /* 0x000fc80003f26070 */
[----:B------:R-:W-:-:S13]  /*4130*/  ISETP.GE.U32.AND.EX P1, PT, RZ, RZ, PT, P1 ;  /* 0x000000ffff00720c */ /* 0x000fda0003f26110 */
[----:B------:R-:W-:Y:S05]  /*4140*/  @!P1 BRA `(.L_x_16) ;  /* 0x0000000000b49947 */ /* 0x000fea0003800000 */
[----:B------:R-:W0:Y:S01]  /*4150*/  LDCU.64 UR4, c[0x0][0x3a0] ;  /* 0x00007400ff0477ac */ /* 0x000e220008000a00 */
[C---:B---3--:R-:W-:Y:S01]  /*4160*/  IMAD.SHL.U32 R11, R6.reuse, 0x8, RZ ;  /* 0x00000008060b7824 */ /* 0x048fe200078e00ff */
[----:B------:R-:W-:-:S04]  /*4170*/  SHF.L.U64.HI R5, R6, 0x3, R8 ;  /* 0x0000000306057819 */ /* 0x000fc80000010208 */
[----:B------:R-:W-:-:S04]  /*4180*/  IADD3 R12, P2, PT, R11, 0x8, RZ ;  /* 0x000000080b0c7810 */ /* 0x000fc80007f5e0ff */
[----:B------:R-:W-:Y:S02]  /*4190*/  LOP3.LUT R12, R12, 0xfffffff8, RZ, 0xc0, !PT ;  /* 0xfffffff80c0c7812 */ /* 0x000fe400078ec0ff */
[----:B------:R-:W-:Y:S02]  /*41a0*/  IADD3.X R13, PT, PT, RZ, R5, RZ, P2, !PT ;  /* 0x00000005ff0d7210 */ /* 0x000fe400017fe4ff */
[----:B------:R-:W-:Y:S02]  /*41b0*/  IADD3 R14, P2, PT, R11, 0x10, RZ ;  /* 0x000000100b0e7810 */ /* 0x000fe40007f5e0ff */
[----:B------:R-:W-:Y:S02]  /*41c0*/  LOP3.LUT R13, R13, 0x7, RZ, 0xc0, !PT ;  /* 0x000000070d0d7812 */ /* 0x000fe400078ec0ff */
[----:B0-----:R-:W-:-:S04]  /*41d0*/  IADD3 R8, P1, PT, R11, UR4, RZ ;  /* 0x000000040b087c10 */ /* 0x001fc8000ff3e0ff */
[----:B------:R-:W-:Y:S02]  /*41e0*/  IADD3.X R9, PT, PT, R5, UR5, RZ, P1, !PT ;  /* 0x0000000505097c10 */ /* 0x000fe40008ffe4ff */
[----:B------:R-:W-:Y:S01]  /*41f0*/  IADD3 R12, P1, PT, R12, UR4, RZ ;  /* 0x000000040c0c7c10 */ /* 0x000fe2000ff3e0ff */
[----:B------:R-:W-:-:S03]  /*4200*/  IMAD.X R15, RZ, RZ, R5, P2 ;  /* 0x000000ffff0f7224 */ /* 0x000fc600010e0605 */
[----:B------:R-:W2:Y:S01]  /*4210*/  LDG.E.64 R8, desc[UR10][R8.64] ;  /* 0x0000000a08087981 */ /* 0x000ea2000c1e1b00 */
[----:B------:R-:W-:Y:S02]  /*4220*/  LOP3.LUT R14, R14, 0xfffffff8, RZ, 0xc0, !PT ;  /* 0xfffffff80e0e7812 */ /* 0x000fe400078ec0ff */
[----:B------:R-:W-:Y:S02]  /*4230*/  IADD3.X R13, PT, PT, R13, UR5, RZ, P1, !PT ;  /* 0x000000050d0d7c10 */ /* 0x000fe40008ffe4ff */
[----:B------:R-:W-:Y:S02]  /*4240*/  IADD3 R11, P2, PT, R11, 0x18, RZ ;  /* 0x000000180b0b7810 */ /* 0x000fe40007f5e0ff */
[----:B------:R-:W-:Y:S02]  /*4250*/  IADD3 R14, P1, PT, R14, UR4, RZ ;  /* 0x000000040e0e7c10 */ /* 0x000fe4000ff3e0ff */
[----:B------:R-:W-:Y:S01]  /*4260*/  LOP3.LUT R15, R15, 0x7, RZ, 0xc0, !PT ;  /* 0x000000070f0f7812 */ /* 0x000fe200078ec0ff */
[----:B------:R-:W3:Y:S01]  /*4270*/  LDG.E.64 R12, desc[UR10][R12.64] ;  /* 0x0000000a0c0c7981 */ /* 0x000ee2000c1e1b00 */
[----:B------:R-:W-:Y:S01]  /*4280*/  IMAD.X R5, RZ, RZ, R5, P2 ;  /* 0x000000ffff057224 */ /* 0x000fe200010e0605 */
[----:B------:R-:W-:-:S02]  /*4290*/  LOP3.LUT R11, R11, 0xfffffff8, RZ, 0xc0, !PT ;  /* 0xfffffff80b0b7812 */ /* 0x000fc400078ec0ff */
[----:B------:R-:W-:Y:S02]  /*42a0*/  IADD3.X R15, PT, PT, R15, UR5, RZ, P1, !PT ;  /* 0x000000050f0f7c10 */ /* 0x000fe40008ffe4ff */
[----:B------:R-:W-:Y:S02]  /*42b0*/  IADD3 R16, P1, PT, R11, UR4, RZ ;  /* 0x000000040b107c10 */ /* 0x000fe4000ff3e0ff */
[----:B------:R-:W-:Y:S02]  /*42c0*/  LOP3.LUT R5, R5, 0x7, RZ, 0xc0, !PT ;  /* 0x0000000705057812 */ /* 0x000fe400078ec0ff */
[----:B------:R-:W4:Y:S02]  /*42d0*/  LDG.E.64 R14, desc[UR10][R14.64] ;  /* 0x0000000a0e0e7981 */ /* 0x000f24000c1e1b00 */
[----:B------:R-:W-:-:S06]  /*42e0*/  IADD3.X R17, PT, PT, R5, UR5, RZ, P1, !PT ;  /* 0x0000000505117c10 */ /* 0x000fcc0008ffe4ff */
[----:B------:R-:W5:Y:S01]  /*42f0*/  LDG.E.64 R16, desc[UR10][R16.64] ;  /* 0x0000000a10107981 */ /* 0x000f62000c1e1b00 */
[----:B------:R-:W-:Y:S01]  /*4300*/  IADD3 R6, PT, PT, R6, 0x4, RZ ;  /* 0x0000000406067810 */ /* 0x000fe20007ffe0ff */
[-C--:B--2---:R-:W-:Y:S02]  /*4310*/  IMAD R5, R9, R10.reuse, RZ ;  /* 0x0000000a09057224 */ /* 0x084fe400078e02ff */
[----:B------:R-:W-:-:S04]  /*4320*/  IMAD.WIDE.U32 R10, R8, R10, RZ ;  /* 0x0000000a080a7225 */ /* 0x000fc800078e00ff */
[----:B------:R-:W-:Y:S02]  /*4330*/  IMAD R5, R8, R7, R5 ;  /* 0x0000000708057224 */ /* 0x000fe400078e0205 */
[----:B------:R-:W-:Y:S02]  /*4340*/  IMAD.MOV.U32 R8, RZ, RZ, RZ ;  /* 0x000000ffff087224 */ /* 0x000fe400078e00ff */
[-C--:B---3--:R-:W-:Y:S01]  /*4350*/  IMAD R7, R13, R10.reuse, RZ ;  /* 0x0000000a0d077224 */ /* 0x088fe200078e02ff */
[----:B------:R-:W-:Y:S01]  /*4360*/  IADD3 R5, PT, PT, R11, R5, RZ ;  /* 0x000000050b057210 */ /* 0x000fe20007ffe0ff */
[----:B------:R-:W-:-:S04]  /*4370*/  IMAD.WIDE.U32 R10, R12, R10, RZ ;  /* 0x0000000a0c0a7225 */ /* 0x000fc800078e00ff */
[----:B------:R-:W-:-:S04]  /*4380*/  IMAD R5, R12, R5, R7 ;  /* 0x000000050c057224 */ /* 0x000fc800078e0207 */
[----:B------:R-:W-:Y:S02]  /*4390*/  IMAD.IADD R5, R11, 0x1, R5 ;  /* 0x000000010b057824 */ /* 0x000fe400078e0205 */
[-C--:B----4-:R-:W-:Y:S02]  /*43a0*/  IMAD R7, R15, R10.reuse, RZ ;  /* 0x0000000a0f077224 */ /* 0x090fe400078e02ff */
[----:B------:R-:W-:-:S04]  /*43b0*/  IMAD.WIDE.U32 R10, R14, R10, RZ ;  /* 0x0000000a0e0a7225 */ /* 0x000fc800078e00ff */
[----:B------:R-:W-:Y:S02]  /*43c0*/  IMAD R5, R14, R5, R7 ;  /* 0x000000050e057224 */ /* 0x000fe400078e0207 */
[-C--:B-----5:R-:W-:Y:S02]  /*43d0*/  IMAD R7, R17, R10.reuse, RZ ;  /* 0x0000000a11077224 */ /* 0x0a0fe400078e02ff */
[----:B------:R-:W-:Y:S02]  /*43e0*/  IMAD.IADD R5, R11, 0x1, R5 ;  /* 0x000000010b057824 */ /* 0x000fe400078e0205 */
[----:B------:R-:W-:-:S04]  /*43f0*/  IMAD.WIDE.U32 R10, R16, R10, RZ ;  /* 0x0000000a100a7225 */ /* 0x000fc800078e00ff */
[----:B------:R-:W-:-:S04]  /*4400*/  IMAD R7, R16, R5, R7 ;  /* 0x0000000510077224 */ /* 0x000fc800078e0207 */
[----:B------:R-:W-:-:S07]  /*4410*/  IMAD.IADD R7, R11, 0x1, R7 ;  /* 0x000000010b077824 */ /* 0x000fce00078e0207 */
.L_x_16:
[----:B------:R-:W-:Y:S01]  /*4420*/  HFMA2 R14, -RZ, RZ, 0, 0 ;  /* 0x00000000ff0e7431 */ /* 0x000fe200000001ff */
[----:B------:R-:W-:Y:S01]  /*4430*/  LOP3.LUT R9, R4, 0x3, RZ, 0xc0, !PT ;  /* 0x0000000304097812 */ /* 0x000fe200078ec0ff */
[----:B------:R-:W1:Y:S03]  /*4440*/  LDC.64 R12, c[0x0][0x3a0] ;  /* 0x0000e800ff0c7b82 */ /* 0x000e660000000a00 */
[----:B------:R-:W-:-:S04]  /*4450*/  ISETP.NE.U32.AND P1, PT, R9, RZ, PT ;  /* 0x000000ff0900720c */ /* 0x000fc80003f25070 */
[----:B------:R-:W-:-:S13]  /*4460*/  ISETP.NE.AND.EX P1, PT, R14, RZ, PT, P1 ;  /* 0x000000ff0e00720c */ /* 0x000fda0003f25310 */
[----:B------:R-:W-:Y:S05]  /*4470*/  @!P1 BRA `(.L_x_12) ;  /* 0x0000000000389947 */ /* 0x000fea0003800000 */
.L_x_17:
[----:B-1----:R-:W-:-:S04]  /*4480*/  LEA R4, P1, R6, R12, 0x3 ;  /* 0x0000000c06047211 */ /* 0x002fc800078218ff */
[----:B------:R-:W-:-:S06]  /*4490*/  LEA.HI.X R5, R6, R13, R8, 0x3, P1 ;  /* 0x0000000d06057211 */ /* 0x000fcc00008f1c08 */
[----:B------:R-:W2:Y:S01]  /*44a0*/  LDG.E.64 R4, desc[UR10][R4.64] ;  /* 0x0000000a04047981 */ /* 0x000ea2000c1e1b00 */
[----:B------:R-:W-:Y:S01]  /*44b0*/  IADD3 R9, P1, PT, R9, -0x1, RZ ;  /* 0xffffffff09097810 */ /* 0x000fe20007f3e0ff */
[----:B------:R-:W-:-:S03]  /*44c0*/  VIADD R6, R6, 0x1 ;  /* 0x0000000106067836 */ /* 0x000fc60000000000 */
[----:B------:R-:W-:Y:S02]  /*44d0*/  IADD3.X R14, PT, PT, R14, -0x1, RZ, P1, !PT ;  /* 0xffffffff0e0e7810 */ /* 0x000fe40000ffe4ff */
[----:B------:R-:W-:-:S04]  /*44e0*/  ISETP.NE.U32.AND P1, PT, R9, RZ, PT ;  /* 0x000000ff0900720c */ /* 0x000fc80003f25070 */
[----:B------:R-:W-:Y:S01]  /*44f0*/  ISETP.NE.AND.EX P1, PT, R14, RZ, PT, P1 ;  /* 0x000000ff0e00720c */ /* 0x000fe20003f25310 */
[-C--:B--2---:R-:W-:Y:S02]  /*4500*/  IMAD R8, R5, R10.reuse, RZ ;  /* 0x0000000a05087224 */ /* 0x084fe400078e02ff */
[----:B---3--:R-:W-:-:S04]  /*4510*/  IMAD.WIDE.U32 R10, R4, R10, RZ ;  /* 0x0000000a040a7225 */ /* 0x008fc800078e00ff */
[----:B------:R-:W-:Y:S01]  /*4520*/  IMAD R7, R4, R7, R8 ;  /* 0x0000000704077224 */ /* 0x000fe200078e0208 */
[----:B------:R-:W-:-:S03]  /*4530*/  MOV R8, RZ ;  /* 0x000000ff00087202 */ /* 0x000fc60000000f00 */
[----:B------:R-:W-:Y:S02]  /*4540*/  IMAD.IADD R7, R11, 0x1, R7 ;  /* 0x000000010b077824 */ /* 0x000fe400078e0207 */
[----:B------:R-:W-:Y:S05]  /*4550*/  @P1 BRA `(.L_x_17) ;  /* 0xfffffffc00c81947 */ /* 0x000fea000383ffff */
.L_x_12:
[----:B------:R-:W-:Y:S01]  /*4560*/  ISETP.GE.U32.AND P1, PT, R2, 0x1, PT ;  /* 0x000000010200780c */ /* 0x000fe20003f26070 */
[----:B------:R-:W-:Y:S02]  /*4570*/  IMAD.MOV.U32 R22, RZ, RZ, R10 ;  /* 0x000000ffff167224 */ /* 0x000fe400078e000a */
[----:B------:R-:W-:Y:S01]  /*4580*/  IMAD.MOV.U32 R23, RZ, RZ, R7 ;  /* 0x000000ffff177224 */ /* 0x000fe200078e0007 */
[----:B------:R-:W-:-:S13]  /*4590*/  ISETP.GE.AND.EX P1, PT, R3, RZ, PT, P1 ;  /* 0x000000ff0300720c */ /* 0x000fda0003f26310 */
[----:B------:R-:W-:Y:S05]  /*45a0*/  @!P1 BRA `(.L_x_18) ;  /* 0x0000000c000c9947 */ /* 0x000fea0003800000 */
[C---:B------:R-:W-:Y:S02]  /*45b0*/  IADD3 R5, P2, PT, R2.reuse, -0x1, RZ ;  /* 0xffffffff02057810 */ /* 0x040fe40007f5e0ff */
[----:B------:R-:W-:Y:S02]  /*45c0*/  LOP3.LUT R4, R2, 0xf, RZ, 0xc0, !PT ;  /* 0x0000000f02047812 */ /* 0x000fe400078ec0ff */
[----:B------:R-:W-:Y:S02]  /*45d0*/  ISETP.GE.U32.AND P1, PT, R5, 0xf, PT ;  /* 0x0000000f0500780c */ /* 0x000fe40003f26070 */
[----:B------:R-:W-:Y:S02]  /*45e0*/  IADD3.X R5, PT, PT, R3, -0x1, RZ, P2, !PT ;  /* 0xffffffff03057810 */ /* 0x000fe400017fe4ff */
[----:B------:R-:W-:Y:S02]  /*45f0*/  ISETP.NE.U32.AND P2, PT, R4, RZ, PT ;  /* 0x000000ff0400720c */ /* 0x000fe40003f45070 */
[----:B------:R-:W-:Y:S01]  /*4600*/  ISETP.GE.U32.AND.EX P1, PT, R5, RZ, PT, P1 ;  /* 0x000000ff0500720c */ /* 0x000fe20003f26110 */
[----:B------:R-:W-:Y:S01]  /*4610*/  IMAD.MOV.U32 R5, RZ, RZ, RZ ;  /* 0x000000ffff057224 */ /* 0x000fe200078e00ff */
[----:B------:R-:W-:-:S02]  /*4620*/  ISETP.NE.AND.EX P2, PT, RZ, RZ, PT, P2 ;  /* 0x000000ffff00720c */ /* 0x000fc40003f45320 */
[----:B------:R-:W-:-:S09]  /*4630*/  MOV R6, RZ ;  /* 0x000000ff00067202 */ /* 0x000fd20000000f00 */
[----:B------:R-:W-:Y:S05]  /*4640*/  @!P1 BRA `(.L_x_19) ;  /* 0x0000000000b09947 */ /* 0x000fea0003800000 */
[----:B------:R-:W4:Y:S01]  /*4650*/  LDCU.64 UR4, c[0x0][0x388] ;  /* 0x00007100ff0477ac */ /* 0x000f220008000a00 */
[----:B------:R-:W-:Y:S01]  /*4660*/  LOP3.LUT R5, R3, 0x7fffffff, RZ, 0xc0, !PT ;  /* 0x7fffffff03057812 */ /* 0x000fe200078ec0ff */
[----:B------:R-:W-:Y:S01]  /*4670*/  VIADD R7, R1, 0x40 ;  /* 0x0000004001077836 */ /* 0x000fe20000000000 */
[----:B------:R-:W-:-:S03]  /*4680*/  LOP3.LUT R6, R2, 0xfffffff0, RZ, 0xc0, !PT ;  /* 0xfffffff002067812 */ /* 0x000fc600078ec0ff */
[----:B---3--:R-:W-:Y:S01]  /*4690*/  IMAD.MOV.U32 R16, RZ, RZ, R5 ;  /* 0x000000ffff107224 */ /* 0x008fe200078e0005 */
[----:B------:R-:W-:Y:S01]  /*46a0*/  MOV R17, R6 ;  /* 0x0000000600117202 */ /* 0x000fe20000000f00 */
[----:B----4-:R-:W-:-:S04]  /*46b0*/  UIADD3 UR4, UP0, UPT, UR4, 0x40, URZ ;  /* 0x0000004004047890 */ /* 0x010fc8000ff1e0ff */
[----:B------:R-:W-:Y:S02]  /*46c0*/  UIADD3.X UR5, UPT, UPT, URZ, UR5, URZ, UP0, !UPT ;  /* 0x00000005ff057290 */ /* 0x000fe400087fe4ff */
[----:B------:R-:W-:-:S04]  /*46d0*/  IMAD.U32 R20, RZ, RZ, UR4 ;  /* 0x00000004ff147e24 */ /* 0x000fc8000f8e00ff */
[----:B------:R-:W-:-:S07]  /*46e0*/  MOV R27, UR5 ;  /* 0x00000005001b7c02 */ /* 0x000fce0008000f00 */
.L_x_20:
[----:B------:R-:W-:Y:S02]  /*46f0*/  IMAD.MOV.U32 R24, RZ, RZ, R20 ;  /* 0x000000ffff187224 */ /* 0x000fe400078e0014 */
[----:B------:R-:W-:-:S05]  /*4700*/  IMAD.MOV.U32 R25, RZ, RZ, R27 ;  /* 0x000000ffff197224 */ /* 0x000fca00078e001b */
[----:B-1----:R-:W3:Y:S04]  /*4710*/  LDG.E.64 R12, desc[UR10][R24.64+-0x40] ;  /* 0xffffc00a180c7981 */ /* 0x002ee8000c1e1b00 */
[----:B------:R-:W3:Y:S04]  /*4720*/  LDG.E.64 R14, desc[UR10][R24.64+-0x38] ;  /* 0xffffc80a180e7981 */ /* 0x000ee8000c1e1b00 */
[----:B0-2---:R-:W2:Y:S04]  /*4730*/  LDG.E.64 R8, desc[UR10][R24.64+-0x30] ;  /* 0xffffd00a18087981 */ /* 0x005ea8000c1e1b00 */
[----:B------:R-:W2:Y:S04]  /*4740*/  LDG.E.64 R10, desc[UR10][R24.64+-0x28] ;  /* 0xffffd80a180a7981 */ /* 0x000ea8000c1e1b00 */
[----:B---3--:R0:W-:Y:S04]  /*4750*/  STL.128 [R7+-0x40], R12 ;  /* 0xffffc00c07007387 */ /* 0x0081e80000100c00 */
[----:B--2---:R1:W-:Y:S04]  /*4760*/  STL.128 [R7+-0x30], R8 ;  /* 0xffffd00807007387 */ /* 0x0043e80000100c00 */
[----:B0-----:R-:W2:Y:S04]  /*4770*/  LDG.E.64 R12, desc[UR10][R24.64+-0x20] ;  /* 0xffffe00a180c7981 */ /* 0x001ea8000c1e1b00 */
[----:B------:R-:W2:Y:S04]  /*4780*/  LDG.E.64 R14, desc[UR10][R24.64+-0x18] ;  /* 0xffffe80a180e7981 */ /* 0x000ea8000c1e1b00 */
[----:B-1----:R-:W3:Y:S04]  /*4790*/  LDG.E.64 R8, desc[UR10][R24.64+-0x10] ;  /* 0xfffff00a18087981 */ /* 0x002ee8000c1e1b00 */
[----:B------:R-:W3:Y:S04]  /*47a0*/  LDG.E.64 R10, desc[UR10][R24.64+-0x8] ;  /* 0xfffff80a180a7981 */ /* 0x000ee8000c1e1b00 */
[----:B--2---:R0:W-:Y:S04]  /*47b0*/  STL.128 [R7+-0x20], R12 ;  /* 0xffffe00c07007387 */ /* 0x0041e80000100c00 */
[----:B---3--:R1:W-:Y:S04]  /*47c0*/  STL.128 [R7+-0x10], R8 ;  /* 0xfffff00807007387 */ /* 0x0083e80000100c00 */
[----:B0-----:R-:W2:Y:S04]  /*47d0*/  LDG.E.64 R12, desc[UR10][R24.64+0x10] ;  /* 0x0000100a180c7981 */ /* 0x001ea8000c1e1b00 */
[----:B------:R-:W2:Y:S04]  /*47e0*/  LDG.E.64 R14, desc[UR10][R24.64+0x18] ;  /* 0x0000180a180e7981 */ /* 0x000ea8000c1e1b00 */
[----:B-1----:R-:W3:Y:S04]  /*47f0*/  LDG.E.64 R8, desc[UR10][R24.64] ;  /* 0x0000000a18087981 */ /* 0x002ee8000c1e1b00 */
[----:B------:R-:W3:Y:S01]  /*4800*/  LDG.E.64 R10, desc[UR10][R24.64+0x8] ;  /* 0x0000080a180a7981 */ /* 0x000ee2000c1e1b00 */
[----:B------:R-:W-:-:S04]  /*4810*/  IADD3 R17, P1, PT, R17, -0x10, RZ ;  /* 0xfffffff011117810 */ /* 0x000fc80007f3e0ff */
[----:B------:R-:W-:Y:S02]  /*4820*/  IADD3.X R16, PT, PT, R16, -0x1, RZ, P1, !PT ;  /* 0xffffffff10107810 */ /* 0x000fe40000ffe4ff */
[----:B------:R-:W-:Y:S01]  /*4830*/  ISETP.NE.U32.AND P1, PT, R17, RZ, PT ;  /* 0x000000ff1100720c */ /* 0x000fe20003f25070 */
[----:B--2---:R0:W-:Y:S04]  /*4840*/  STL.128 [R7+0x10], R12 ;  /* 0x0000100c07007387 */ /* 0x0041e80000100c00 */
[----:B---3--:R1:W-:Y:S04]  /*4850*/  STL.128 [R7], R8 ;  /* 0x0000000807007387 */ /* 0x0083e80000100c00 */
[----:B0-----:R-:W2:Y:S04]  /*4860*/  LDG.E.64 R12, desc[UR10][R24.64+0x30] ;  /* 0x0000300a180c7981 */ /* 0x001ea8000c1e1b00 */
[----:B------:R-:W2:Y:S04]  /*4870*/  LDG.E.64 R14, desc[UR10][R24.64+0x38] ;  /* 0x0000380a180e7981 */ /* 0x000ea8000c1e1b00 */
[----:B-1----:R-:W3:Y:S04]  /*4880*/  LDG.E.64 R8, desc[UR10][R24.64+0x20] ;  /* 0x0000200a18087981 */ /* 0x002ee8000c1e1b00 */
[----:B------:R-:W3:Y:S01]  /*4890*/  LDG.E.64 R10, desc[UR10][R24.64+0x28] ;  /* 0x0000280a180a7981 */ /* 0x000ee2000c1e1b00 */
[----:B------:R-:W-:-:S02]  /*48a0*/  ISETP.NE.AND.EX P1, PT, R16, RZ, PT, P1 ;  /* 0x000000ff1000720c */ /* 0x000fc40003f25310 */
[----:B------:R-:W-:-:S04]  /*48b0*/  IADD3 R20, P3, PT, R24, 0x80, RZ ;  /* 0x0000008018147810 */ /* 0x000fc80007f7e0ff */
[----:B------:R-:W-:Y:S01]  /*48c0*/  IADD3.X R27, PT, PT, RZ, R25, RZ, P3, !PT ;  /* 0x00000019ff1b7210 */ /* 0x000fe20001ffe4ff */
[----:B--2---:R-:W-:Y:S04]  /*48d0*/  STL.128 [R7+0x30], R12 ;  /* 0x0000300c07007387 */ /* 0x004fe80000100c00 */
[----:B---3--:R0:W-:Y:S02]  /*48e0*/  STL.128 [R7+0x20], R8 ;  /* 0x0000200807007387 */ /* 0x0081e40000100c00 */
[----:B0-----:R-:W-:Y:S01]  /*48f0*/  VIADD R7, R7, 0x80 ;  /* 0x0000008007077836 */ /* 0x001fe20000000000 */
[----:B------:R-:W-:Y:S06]  /*4900*/  @P1 BRA `(.L_x_20) ;  /* 0xfffffffc00781947 */ /* 0x000fec000383ffff */
.L_x_19:
[----:B------:R-:W-:Y:S05]  /*4910*/  @!P2 BRA `(.L_x_18) ;  /* 0x000000080030a947 */ /* 0x000fea0003800000 */
[----:B------:R-:W-:Y:S02]  /*4920*/  ISETP.GE.U32.AND P2, PT, R4, 0x8, PT ;  /* 0x000000080400780c */ /* 0x000fe40003f46070 */
[----:B------:R-:W-:Y:S02]  /*4930*/  LOP3.LUT R20, R2, 0x7, RZ, 0xc0, !PT ;  /* 0x0000000702147812 */ /* 0x000fe400078ec0ff */
[----:B------:R-:W-:Y:S02]  /*4940*/  ISETP.GE.U32.AND.EX P2, PT, RZ, RZ, PT, P2 ;  /* 0x000000ffff00720c */ /* 0x000fe40003f46120 */
[----:B------:R-:W-:-:S04]  /*4950*/  ISETP.NE.U32.AND P1, PT, R20, RZ, PT ;  /* 0x000000ff1400720c */ /* 0x000fc80003f25070 */
[----:B------:R-:W-:-:S07]  /*4960*/  ISETP.NE.AND.EX P1, PT, RZ, RZ, PT, P1 ;  /* 0x000000ffff00720c */ /* 0x000fce0003f25310 */
[----:B------:R-:W-:Y:S06]  /*4970*/  @!P2 BRA `(.L_x_21) ;  /* 0x000000040024a947 */ /* 0x000fec0003800000 */
[----:B------:R-:W4:Y:S01]  /*4980*/  LDCU.64 UR4, c[0x0][0x388] ;  /* 0x00007100ff0477ac */ /* 0x000f220008000a00 */
[C---:B------:R-:W-:Y:S01]  /*4990*/  IMAD.SHL.U32 R4, R6.reuse, 0x8, RZ ;  /* 0x0000000806047824 */ /* 0x040fe200078e00ff */
[----:B------:R-:W-:-:S04]  /*49a0*/  SHF.L.U64.HI R7, R6, 0x3, R5 ;  /* 0x0000000306077819 */ /* 0x000fc80000010205 */
[C---:B------:R-:W-:Y:S02]  /*49b0*/  IADD3 R10, P4, PT, R4.reuse, 0x10, RZ ;  /* 0x00000010040a7810 */ /* 0x040fe40007f9e0ff */
[----:B0-2---:R-:W-:Y:S02]  /*49c0*/  IADD3 R8, P3, PT, R4, 0x8, RZ ;  /* 0x0000000804087810 */ /* 0x005fe40007f7e0ff */
[----:B------:R-:W-:Y:S01]  /*49d0*/  LOP3.LUT R10, R10, 0xfffffff8, RZ, 0xc0, !PT ;  /* 0xfffffff80a0a7812 */ /* 0x000fe200078ec0ff */
[----:B------:R-:W-:Y:S01]  /*49e0*/  IMAD.X R5, RZ, RZ, R7, P4 ;  /* 0x000000ffff057224 */ /* 0x000fe200020e0607 */
[----:B------:R-:W-:Y:S02]  /*49f0*/  IADD3.X R9, PT, PT, RZ, R7, RZ, P3, !PT ;  /* 0x00000007ff097210 */ /* 0x000fe40001ffe4ff */
[----:B------:R-:W-:Y:S02]  /*4a00*/  LOP3.LUT R8, R8, 0xfffffff8, RZ, 0xc0, !PT ;  /* 0xfffffff808087812 */ /* 0x000fe400078ec0ff */
[----:B------:R-:W-:-:S02]  /*4a10*/  LOP3.LUT R9, R9, 0x7, RZ, 0xc0, !PT ;  /* 0x0000000709097812 */ /* 0x000fc400078ec0ff */
[----:B----4-:R-:W-:Y:S02]  /*4a20*/  IADD3 R14, P2, PT, R4, UR4, RZ ;  /* 0x00000004040e7c10 */ /* 0x010fe4000ff5e0ff */
[----:B---3--:R-:W-:Y:S02]  /*4a30*/  IADD3 R16, P3, PT, R8, UR4, RZ ;  /* 0x0000000408107c10 */ /* 0x008fe4000ff7e0ff */
[----:B------:R-:W-:Y:S02]  /*4a40*/  IADD3.X R15, PT, PT, R7, UR5, RZ, P2, !PT ;  /* 0x00000005070f7c10 */ /* 0x000fe400097fe4ff */
[----:B------:R-:W-:Y:S02]  /*4a50*/  LOP3.LUT R5, R5, 0x7, RZ, 0xc0, !PT ;  /* 0x0000000705057812 */ /* 0x000fe400078ec0ff */
[----:B-1----:R-:W-:Y:S02]  /*4a60*/  IADD3 R12, P2, PT, R10, UR4, RZ ;  /* 0x000000040a0c7c10 */ /* 0x002fe4000ff5e0ff */
[----:B------:R-:W-:Y:S01]  /*4a70*/  IADD3.X R17, PT, PT, R9, UR5, RZ, P3, !PT ;  /* 0x0000000509117c10 */ /* 0x000fe20009ffe4ff */
[----:B------:R-:W2:Y:S01]  /*4a80*/  LDG.E.64 R14, desc[UR10][R14.64] ;  /* 0x0000000a0e0e7981 */ /* 0x000ea2000c1e1b00 */
[----:B------:R-:W-:-:S04]  /*4a90*/  IADD3.X R13, PT, PT, R5, UR5, RZ, P2, !PT ;  /* 0x00000005050d7c10 */ /* 0x000fc800097fe4ff */
[----:B------:R-:W3:Y:S04]  /*4aa0*/  LDG.E.64 R16, desc[UR10][R16.64] ;  /* 0x0000000a10107981 */ /* 0x000ee8000c1e1b00 */
[----:B------:R-:W4:Y:S01]  /*4ab0*/  LDG.E.64 R12, desc[UR10][R12.64] ;  /* 0x0000000a0c0c7981 */ /* 0x000f22000c1e1b00 */
[C---:B------:R-:W-:Y:S01]  /*4ac0*/  IMAD.IADD R29, R1.reuse, 0x1, R4 ;  /* 0x00000001011d7824 */ /* 0x040fe200078e0204 */
[C---:B------:R-:W-:Y:S01]  /*4ad0*/  IADD3 R9, P2, PT, R4.reuse, 0x18, RZ ;  /* 0x0000001804097810 */ /* 0x040fe20007f5e0ff */
[C---:B------:R-:W-:Y:S01]  /*4ae0*/  IMAD.IADD R27, R1.reuse, 0x1, R10 ;  /* 0x00000001011b7824 */ /* 0x040fe200078e020a */
[----:B------:R-:W-:Y:S02]  /*4af0*/  IADD3 R11, PT, PT, R1, R8, RZ ;  /* 0x00000008010b7210 */ /* 0x000fe40007ffe0ff */
[----:B------:R-:W-:-:S02]  /*4b00*/  IADD3 R5, P4, PT, R4, 0x28, RZ ;  /* 0x0000002804057810 */ /* 0x000fc40007f9e0ff */
[C---:B------:R-:W-:Y:S02]  /*4b10*/  IADD3 R25, P3, PT, R4.reuse, 0x20, RZ ;  /* 0x0000002004197810 */ /* 0x040fe40007f7e0ff */
[C---:B------:R-:W-:Y:S02]  /*4b20*/  IADD3 R24, P5, PT, R4.reuse, 0x30, RZ ;  /* 0x0000003004187810 */ /* 0x040fe40007fbe0ff */
[----:B------:R-:W-:Y:S02]  /*4b30*/  IADD3 R8, P6, PT, R4, 0x38, RZ ;  /* 0x0000003804087810 */ /* 0x000fe40007fde0ff */
[----:B------:R-:W-:Y:S02]  /*4b40*/  LOP3.LUT R4, R9, 0xfffffff8, RZ, 0xc0, !PT ;  /* 0xfffffff809047812 */ /* 0x000fe400078ec0ff */
[----:B------:R-:W-:Y:S02]  /*4b50*/  LOP3.LUT R25, R25, 0xfffffff8, RZ, 0xc0, !PT ;  /* 0xfffffff819197812 */ /* 0x000fe400078ec0ff */
[----:B------:R-:W-:-:S02]  /*4b60*/  IADD3.X R9, PT, PT, RZ, R7, RZ, P3, !PT ;  /* 0x00000007ff097210 */ /* 0x000fc40001ffe4ff */
[----:B------:R-:W-:Y:S02]  /*4b70*/  LOP3.LUT R5, R5, 0xfffffff8, RZ, 0xc0, !PT ;  /* 0xfffffff805057812 */ /* 0x000fe400078ec0ff */
[----:B------:R-:W-:Y:S02]  /*4b80*/  LOP3.LUT R24, R24, 0xfffffff8, RZ, 0xc0, !PT ;  /* 0xfffffff818187812 */ /* 0x000fe400078ec0ff */
[----:B------:R-:W-:Y:S01]  /*4b90*/  LOP3.LUT R9, R9, 0x7, RZ, 0xc0, !PT ;  /* 0x0000000709097812 */ /* 0x000fe200078ec0ff */
[----:B--2---:R0:W-:Y:S04]  /*4ba0*/  STL.64 [R29], R14 ;  /* 0x0000000e1d007387 */ /* 0x0041e80000100a00 */
[----:B---3--:R1:W-:Y:S04]  /*4bb0*/  STL.64 [R11], R16 ;  /* 0x000000100b007387 */ /* 0x0083e80000100a00 */
[----:B----4-:R2:W-:Y:S01]  /*4bc0*/  STL.64 [R27], R12 ;  /* 0x0000000c1b007387 */ /* 0x0105e20000100a00 */
[--C-:B0-----:R-:W-:Y:S01]  /*4bd0*/  IMAD.X R14, RZ, RZ, R7.reuse, P2 ;  /* 0x000000ffff0e7224 */ /* 0x101fe200010e0607 */
[----:B------:R-:W-:Y:S01]  /*4be0*/  IADD3.X R15, PT, PT, RZ, R7, RZ, P6, !PT ;  /* 0x00000007ff0f7210 */ /* 0x000fe200037fe4ff */
[----:B-1----:R-:W-:-:S03]  /*4bf0*/  IMAD.X R11, RZ, RZ, R7, P4 ;  /* 0x000000ffff0b7224 */ /* 0x002fc600020e0607 */
[----:B------:R-:W-:Y:S02]  /*4c00*/  LOP3.LUT R14, R14, 0x7, RZ, 0xc0, !PT ;  /* 0x000000070e0e7812 */ /* 0x000fe400078ec0ff */
[----:B------:R-:W-:Y:S01]  /*4c10*/  IADD3 R16, P2, PT, R4, UR4, RZ ;  /* 0x0000000404107c10 */ /* 0x000fe2000ff5e0ff */
[----:B--2---:R-:W-:Y:S01]  /*4c20*/  IMAD.X R13, RZ, RZ, R7, P5 ;  /* 0x000000ffff0d7224 */ /* 0x004fe200028e0607 */
[----:B------:R-:W-:Y:S02]  /*4c30*/  LOP3.LUT R7, R8, 0xfffffff8, RZ, 0xc0, !PT ;  /* 0xfffffff808077812 */ /* 0x000fe400078ec0ff */
[----:B------:R-:W-:Y:S02]  /*4c40*/  IADD3 R8, P3, PT, R25, UR4, RZ ;  /* 0x0000000419087c10 */ /* 0x000fe4000ff7e0ff */
[----:B------:R-:W-:Y:S02]  /*4c50*/  LOP3.LUT R11, R11, 0x7, RZ, 0xc0, !PT ;  /* 0x000000070b0b7812 */ /* 0x000fe400078ec0ff */
[----:B------:R-:W-:-:S02]  /*4c60*/  IADD3 R10, P4, PT, R5, UR4, RZ ;  /* 0x00000004050a7c10 */ /* 0x000fc4000ff9e0ff */
[----:B------:R-:W-:Y:S02]  /*4c70*/  LOP3.LUT R13, R13, 0x7, RZ, 0xc0, !PT ;  /* 0x000000070d0d7812 */ /* 0x000fe400078ec0ff */
[----:B------:R-:W-:Y:S02]  /*4c80*/  IADD3 R12, P5, PT, R24, UR4, RZ ;  /* 0x00000004180c7c10 */ /* 0x000fe4000ffbe0ff */
[----:B------:R-:W-:Y:S02]  /*4c90*/  IADD3.X R17, PT, PT, R14, UR5, RZ, P2, !PT ;  /* 0x000000050e117c10 */ /* 0x000fe400097fe4ff */
[----:B------:R-:W-:Y:S02]  /*4ca0*/  LOP3.LUT R15, R15, 0x7, RZ, 0xc0, !PT ;  /* 0x000000070f0f7812 */ /* 0x000fe400078ec0ff */
[----:B------:R-:W-:Y:S02]  /*4cb0*/  IADD3 R14, P2, PT, R7, UR4, RZ ;  /* 0x00000004070e7c10 */ /* 0x000fe4000ff5e0ff */
[----:B------:R-:W-:Y:S01]  /*4cc0*/  IADD3.X R9, PT, PT, R9, UR5, RZ, P3, !PT ;  /* 0x0000000509097c10 */ /* 0x000fe20009ffe4ff */
[----:B------:R-:W2:Y:S01]  /*4cd0*/  LDG.E.64 R16, desc[UR10][R16.64] ;  /* 0x0000000a10107981 */ /* 0x000ea2000c1e1b00 */
[----:B------:R-:W-:-:S02]  /*4ce0*/  IADD3.X R11, PT, PT, R11, UR5, RZ, P4, !PT ;  /* 0x000000050b0b7c10 */ /* 0x000fc4000a7fe4ff */
[----:B------:R-:W-:Y:S02]  /*4cf0*/  IADD3.X R13, PT, PT, R13, UR5, RZ, P5, !PT ;  /* 0x000000050d0d7c10 */ /* 0x000fe4000affe4ff */
[----:B------:R-:W-:Y:S01]  /*4d00*/  IADD3.X R15, PT, PT, R15, UR5, RZ, P2, !PT ;  /* 0x000000050f0f7c10 */ /* 0x000fe200097fe4ff */
[----:B------:R-:W3:Y:S04]  /*4d10*/  LDG.E.64 R8, desc[UR10][R8.64] ;  /* 0x0000000a08087981 */ /* 0x000ee8000c1e1b00 */
[----:B------:R-:W4:Y:S04]  /*4d20*/  LDG.E.64 R10, desc[UR10][R10.64] ;  /* 0x0000000a0a0a7981 */ /* 0x000f28000c1e1b00 */
[----:B------:R-:W5:Y:S04]  /*4d30*/  LDG.E.64 R12, desc[UR10][R12.64] ;  /* 0x0000000a0c0c7981 */ /* 0x000f68000c1e1b00 */
[----:B------:R-:W5:Y:S01]  /*4d40*/  LDG.E.64 R14, desc[UR10][R14.64] ;  /* 0x0000000a0e0e7981 */ /* 0x000f62000c1e1b00 */
[C---:B------:R-:W-:Y:S01]  /*4d50*/  IMAD.IADD R31, R1.reuse, 0x1, R4 ;  /* 0x00000001011f7824 */ /* 0x040fe200078e0204 */
[C---:B------:R-:W-:Y:S01]  /*4d60*/  IADD3 R27, PT, PT, R1.reuse, R5, RZ ;  /* 0x00000005011b7210 */ /* 0x040fe20007ffe0ff */
[----:B------:R-:W-:-:S02]  /*4d70*/  IMAD.IADD R29, R1, 0x1, R25 ;  /* 0x00000001011d7824 */ /* 0x000fc400078e0219 */
[C---:B------:R-:W-:Y:S02]  /*4d80*/  IMAD.IADD R25, R1.reuse, 0x1, R24 ;  /* 0x0000000101197824 */ /* 0x040fe400078e0218 */
[----:B------:R-:W-:Y:S01]  /*4d90*/  IMAD.IADD R7, R1, 0x1, R7 ;  /* 0x0000000101077824 */ /* 0x000fe200078e0207 */
[----:B------:R-:W-:Y:S01]  /*4da0*/  IADD3 R6, PT, PT, R6, 0x8, RZ ;  /* 0x0000000806067810 */ /* 0x000fe20007ffe0ff */
[----:B------:R-:W-:Y:S01]  /*4db0*/  IMAD.MOV.U32 R5, RZ, RZ, RZ ;  /* 0x000000ffff057224 */ /* 0x000fe200078e00ff */
[----:B--2---:R0:W-:Y:S04]  /*4dc0*/  STL.64 [R31], R16 ;  /* 0x000000101f007387 */ /* 0x0041e80000100a00 */
[----:B---3--:R0:W-:Y:S04]  /*4dd0*/  STL.64 [R29], R8 ;  /* 0x000000081d007387 */ /* 0x0081e80000100a00 */
[----:B----4-:R0:W-:Y:S04]  /*4de0*/  STL.64 [R27], R10 ;  /* 0x0000000a1b007387 */ /* 0x0101e80000100a00 */
[----:B-----5:R0:W-:Y:S04]  /*4df0*/  STL.64 [R25], R12 ;  /* 0x0000000c19007387 */ /* 0x0201e80000100a00 */
[----:B------:R0:W-:Y:S02]  /*4e00*/  STL.64 [R7], R14 ;  /* 0x0000000e07007387 */ /* 0x0001e40000100a00 */
.L_x_21:
[----:B------:R-:W-:Y:S05]  /*4e10*/  @!P1 BRA `(.L_x_18) ;  /* 0x0000000000f09947 */ /* 0x000fea0003800000 */
[----:B------:R-:W-:Y:S01]  /*4e20*/  ISETP.GE.U32.AND P2, PT, R20, 0x4, PT ;  /* 0x000000041400780c */ /* 0x000fe20003f46070 */
[----:B0--3--:R-:W-:Y:S01]  /*4e30*/  IMAD.MOV.U32 R17, RZ, RZ, RZ ;  /* 0x000000ffff117224 */ /* 0x009fe200078e00ff */
[----:B------:R-:W-:Y:S01]  /*4e40*/  LOP3.LUT R16, R2, 0x3, RZ, 0xc0, !PT ;  /* 0x0000000302107812 */ /* 0x000fe200078ec0ff */
[----:B------:R-:W0:Y:S01]  /*4e50*/  LDCU.64 UR6, c[0x0][0x388] ;  /* 0x00007100ff0677ac */ /* 0x000e220008000a00 */
[----:B------:R-:W-:Y:S02]  /*4e60*/  ISETP.GE.U32.AND.EX P2, PT, RZ, RZ, PT, P2 ;  /* 0x000000ffff00720c */ /* 0x000fe40003f46120 */
[----:B------:R-:W-:-:S04]  /*4e70*/  ISETP.NE.U32.AND P1, PT, R16, RZ, PT ;  /* 0x000000ff1000720c */ /* 0x000fc80003f25070 */
[----:B------:R-:W-:-:S07]  /*4e80*/  ISETP.NE.AND.EX P1, PT, R17, RZ, PT, P1 ;  /* 0x000000ff1100720c */ /* 0x000fce0003f25310 */
[----:B------:R-:W-:Y:S06]  /*4e90*/  @!P2 BRA `(.L_x_22) ;  /* 0x000000000094a947 */ /* 0x000fec0003800000 */
[----:B------:R-:W3:Y:S01]  /*4ea0*/  LDCU.64 UR4, c[0x0][0x388] ;  /* 0x00007100ff0477ac */ /* 0x000ee20008000a00 */
[C---:B------:R-:W-:Y:S02]  /*4eb0*/  SHF.L.U32 R4, R6.reuse, 0x3, RZ ;  /* 0x0000000306047819 */ /* 0x040fe400000006ff */
[----:B--2---:R-:W-:Y:S02]  /*4ec0*/  SHF.L.U64.HI R8, R6, 0x3, R5 ;  /* 0x0000000306087819 */ /* 0x004fe40000010205 */
[C---:B------:R-:W-:Y:S02]  /*4ed0*/  IADD3 R7, P4, PT, R4.reuse, 0x10, RZ ;  /* 0x0000001004077810 */ /* 0x040fe40007f9e0ff */
[C---:B------:R-:W-:Y:S02]  /*4ee0*/  IADD3 R5, P3, PT, R4.reuse, 0x8, RZ ;  /* 0x0000000804057810 */ /* 0x040fe40007f7e0ff */
[----:B------:R-:W-:Y:S01]  /*4ef0*/  IADD3 R20, P5, PT, R4, 0x18, RZ ;  /* 0x0000001804147810 */ /* 0x000fe20007fbe0ff */
[--C-:B-1----:R-:W-:Y:S01]  /*4f00*/  IMAD.X R12, RZ, RZ, R8.reuse, P4 ;  /* 0x000000ffff0c7224 */ /* 0x102fe200020e0608 */
[----:B------:R-:W-:Y:S01]  /*4f10*/  LOP3.LUT R5, R5, 0xfffffff8, RZ, 0xc0, !PT ;  /* 0xfffffff805057812 */ /* 0x000fe200078ec0ff */
[----:B------:R-:W-:Y:S01]  /*4f20*/  IMAD.X R9, RZ, RZ, R8, P3 ;  /* 0x000000ffff097224 */ /* 0x000fe200018e0608 */
[----:B------:R-:W-:-:S02]  /*4f30*/  LOP3.LUT R7, R7, 0xfffffff8, RZ, 0xc0, !PT ;  /* 0xfffffff807077812 */ /* 0x000fc400078ec0ff */
[----:B------:R-:W-:Y:S02]  /*4f40*/  LOP3.LUT R20, R20, 0xfffffff8, RZ, 0xc0, !PT ;  /* 0xfffffff814147812 */ /* 0x000fe400078ec0ff */
[----:B------:R-:W-:Y:S02]  /*4f50*/  LOP3.LUT R15, R12, 0x7, RZ, 0xc0, !PT ;  /* 0x000000070c0f7812 */ /* 0x000fe400078ec0ff */
[----:B---3--:R-:W-:Y:S02]  /*4f60*/  IADD3 R10, P2, PT, R4, UR4, RZ ;  /* 0x00000004040a7c10 */ /* 0x008fe4000ff5e0ff */
[----:B------:R-:W-:Y:S02]  /*4f70*/  LOP3.LUT R9, R9, 0x7, RZ, 0xc0, !PT ;  /* 0x0000000709097812 */ /* 0x000fe400078ec0ff */
[----:B------:R-:W-:Y:S02]  /*4f80*/  IADD3.X R11, PT, PT, R8, UR5, RZ, P2, !PT ;  /* 0x00000005080b7c10 */ /* 0x000fe400097fe4ff */
[----:B------:R-:W-:-:S02]  /*4f90*/  IADD3.X R8, PT, PT, RZ, R8, RZ, P5, !PT ;  /* 0x00000008ff087210 */ /* 0x000fc40002ffe4ff */
[----:B------:R-:W-:Y:S02]  /*4fa0*/  IADD3 R12, P2, PT, R5, UR4, RZ ;  /* 0x00000004050c7c10 */ /* 0x000fe4000ff5e0ff */
[----:B------:R-:W-:Y:S01]  /*4fb0*/  LOP3.LUT R24, R8, 0x7, RZ, 0xc0, !PT ;  /* 0x0000000708187812 */ /* 0x000fe200078ec0ff */
[----:B------:R-:W2:Y:S01]  /*4fc0*/  LDG.E.64 R10, desc[UR10][R10.64] ;  /* 0x0000000a0a0a7981 */ /* 0x000ea2000c1e1b00 */
[----:B------:R-:W-:Y:S02]  /*4fd0*/  IADD3 R14, P3, PT, R7, UR4, RZ ;  /* 0x00000004070e7c10 */ /* 0x000fe4000ff7e0ff */
[----:B------:R-:W-:Y:S02]  /*4fe0*/  IADD3 R8, P4, PT, R20, UR4, RZ ;  /* 0x0000000414087c10 */ /* 0x000fe4000ff9e0ff */
[----:B------:R-:W-:Y:S02]  /*4ff0*/  IADD3.X R13, PT, PT, R9, UR5, RZ, P2, !PT ;  /* 0x00000005090d7c10 */ /* 0x000fe400097fe4ff */
[----:B------:R-:W-:-:S02]  /*5000*/  IADD3.X R15, PT, PT, R15, UR5, RZ, P3, !PT ;  /* 0x000000050f0f7c10 */ /* 0x000fc40009ffe4ff */
[----:B------:R-:W-:Y:S02]  /*5010*/  IADD3.X R9, PT, PT, R24, UR5, RZ, P4, !PT ;  /* 0x0000000518097c10 */ /* 0x000fe4000a7fe4ff */
[----:B------:R-:W3:Y:S04]  /*5020*/  LDG.E.64 R12, desc[UR10][R12.64] ;  /* 0x0000000a0c0c7981 */ /* 0x000ee8000c1e1b00 */
[----:B------:R-:W4:Y:S04]  /*5030*/  LDG.E.64 R14, desc[UR10][R14.64] ;  /* 0x0000000a0e0e7981 */ /* 0x000f28000c1e1b00 */
[----:B------:R-:W5:Y:S01]  /*5040*/  LDG.E.64 R8, desc[UR10][R8.64] ;  /* 0x0000000a08087981 */ /* 0x000f62000c1e1b00 */
[C---:B------:R-:W-:Y:S01]  /*5050*/  IMAD.IADD R25, R1.reuse, 0x1, R4 ;  /* 0x0000000101197824 */ /* 0x040fe200078e0204 */
[C---:B------:R-:W-:Y:S01]  /*5060*/  IADD3 R7, PT, PT, R1.reuse, R7, RZ ;  /* 0x0000000701077210 */ /* 0x040fe20007ffe0ff */
[----:B------:R-:W-:-:S02]  /*5070*/  IMAD.IADD R27, R1, 0x1, R5 ;  /* 0x00000001011b7824 */ /* 0x000fc400078e0205 */
[----:B------:R-:W-:Y:S02]  /*5080*/  IMAD.IADD R29, R1, 0x1, R20 ;  /* 0x00000001011d7824 */ /* 0x000fe400078e0214 */
[----:B------:R-:W-:Y:S02]  /*5090*/  HFMA2 R5, -RZ, RZ, 0, 0 ;  /* 0x00000000ff057431 */ /* 0x000fe400000001ff */
[----:B------:R-:W-:Y:S01]  /*50a0*/  VIADD R6, R6, 0x4 ;  /* 0x0000000406067836 */ /* 0x000fe20000000000 */
[----:B--2---:R1:W-:Y:S04]  /*50b0*/  STL.64 [R25], R10 ;  /* 0x0000000a19007387 */ /* 0x0043e80000100a00 */
[----:B---3--:R1:W-:Y:S04]  /*50c0*/  STL.64 [R27], R12 ;  /* 0x0000000c1b007387 */ /* 0x0083e80000100a00 */
[----:B----4-:R1:W-:Y:S04]  /*50d0*/  STL.64 [R7], R14 ;  /* 0x0000000e07007387 */ /* 0x0103e80000100a00 */
[----:B-----5:R1:W-:Y:S02]  /*50e0*/  STL.64 [R29], R8 ;  /* 0x000000081d007387 */ /* 0x0203e40000100a00 */
.L_x_22:
[----:B------:R-:W-:Y:S05]  /*50f0*/  @!P1 BRA `(.L_x_18) ;  /* 0x0000000000389947 */ /* 0x000fea0003800000 */
.L_x_23:
[C---:B------:R-:W-:Y:S01]  /*5100*/  IMAD.SHL.U32 R4, R6.reuse, 0x8, RZ ;  /* 0x0000000806047824 */ /* 0x040fe200078e00ff */
[----:B------:R-:W-:-:S04]  /*5110*/  SHF.L.U64.HI R5, R6, 0x3, R5 ;  /* 0x0000000306057819 */ /* 0x000fc80000010205 */
[----:B012-4-:R-:W-:-:S04]  /*5120*/  IADD3 R8, P1, PT, R4, UR6, RZ ;  /* 0x0000000604087c10 */ /* 0x017fc8000ff3e0ff */
[----:B------:R-:W-:-:S06]  /*5130*/  IADD3.X R9, PT, PT, R5, UR7, RZ, P1, !PT ;  /* 0x0000000705097c10 */ /* 0x000fcc0008ffe4ff */
[----:B------:R-:W2:Y:S01]  /*5140*/  LDG.E.64 R8, desc[UR10][R8.64] ;  /* 0x0000000a08087981 */ /* 0x000ea2000c1e1b00 */
[----:B------:R-:W-:Y:S01]  /*5150*/  IMAD.IADD R7, R1, 0x1, R4 ;  /* 0x0000000101077824 */ /* 0x000fe200078e0204 */
[----:B------:R-:W-:Y:S01]  /*5160*/  IADD3 R16, P1, PT, R16, -0x1, RZ ;  /* 0xffffffff10107810 */ /* 0x000fe20007f3e0ff */
[----:B------:R-:W-:Y:S01]  /*5170*/  IMAD.MOV.U32 R5, RZ, RZ, RZ ;  /* 0x000000ffff057224 */ /* 0x000fe200078e00ff */
[----:B------:R-:W-:Y:S02]  /*5180*/  IADD3 R6, PT, PT, R6, 0x1, RZ ;  /* 0x0000000106067810 */ /* 0x000fe40007ffe0ff */
[----:B------:R-:W-:Y:S02]  /*5190*/  IADD3.X R17, PT, PT, R17, -0x1, RZ, P1, !PT ;  /* 0xffffffff11117810 */ /* 0x000fe40000ffe4ff */
[----:B------:R-:W-:-:S04]  /*51a0*/  ISETP.NE.U32.AND P1, PT, R16, RZ, PT ;  /* 0x000000ff1000720c */ /* 0x000fc80003f25070 */
[----:B------:R-:W-:Y:S01]  /*51b0*/  ISETP.NE.AND.EX P1, PT, R17, RZ, PT, P1 ;  /* 0x000000ff1100720c */ /* 0x000fe20003f25310 */
[----:B--2---:R4:W-:-:S12]  /*51c0*/  STL.64 [R7], R8 ;  /* 0x0000000807007387 */ /* 0x0049d80000100a00 */
[----:B------:R-:W-:Y:S05]  /*51d0*/  @P1 BRA `(.L_x_23) ;  /* 0xfffffffc00c81947 */ /* 0x000fea000383ffff */
.L_x_18:
[----:B------:R-:W5:Y:S02]  /*51e0*/  LDC R5, c[0x0][0x3b0] ;  /* 0x0000ec00ff057b82 */ /* 0x000f640000000800 */
[----:B-----5:R-:W-:-:S05]  /*51f0*/  IMAD.SHL.U32 R5, R5, 0x8, RZ ;  /* 0x0000000805057824 */ /* 0x020fca00078e00ff */
[----:B01--4-:R-:W-:-:S05]  /*5200*/  IADD3 R7, PT, PT, R1, R5, RZ ;  /* 0x0000000501077210 */ /* 0x013fca0007ffe0ff */
[----:B------:R0:W-:Y:S04]  /*5210*/  STL.64 [R7], R22 ;  /* 0x0000001607007387 */ /* 0x0001e80000100a00 */
[----:B------:R0:W-:Y:S01]  /*5220*/  STL.64 [R1+0x60], R18 ;  /* 0x0000601201007387 */ /* 0x0001e20000100a00 */
[----:B------:R-:W-:Y:S05]  /*5230*/  @!P0 BRA `(.L_x_24) ;  /* 0x0000001400e48947 */ /* 0x000fea0003800000 */
[----:B------:R-:W-:Y:S01]  /*5240*/  IADD3 R4, P1, PT, R2, -0x2, RZ ;  /* 0xfffffffe02047810 */ /* 0x000fe20007f3e0ff */
[----:B------:R-:W-:-:S03]  /*5250*/  IMAD.MOV.U32 R6, RZ, RZ, 0x1 ;  /* 0x00000001ff067424 */ /* 0x000fc600078e00ff */
[----:B------:R-:W-:Y:S02]  /*5260*/  ISETP.GE.U32.AND P0, PT, R4, 0xf, PT ;  /* 0x0000000f0400780c */ /* 0x000fe40003f06070 */
[----:B------:R-:W-:-:S04]  /*5270*/  IADD3.X R4, PT, PT, R3, -0x1, RZ, P1, !PT ;  /* 0xffffffff03047810 */ /* 0x000fc80000ffe4ff */
[----:B------:R-:W-:Y:S02]  /*5280*/  ISETP.GE.U32.AND.EX P0, PT, R4, RZ, PT, P0 ;  /* 0x000000ff0400720c */ /* 0x000fe40003f06100 */
[----:B------:R-:W-:-:S04]  /*5290*/  IADD3 R4, P1, PT, R2, -0x1, RZ ;  /* 0xffffffff02047810 */ /* 0x000fc80007f3e0ff */
[----:B------:R-:W-:-:S07]  /*52a0*/  IADD3.X R3, PT, PT, R3, -0x1, RZ, P1, !PT ;  /* 0xffffffff03037810 */ /* 0x000fce0000ffe4ff */
[----:B------:R-:W-:Y:S05]  /*52b0*/  @!P0 BRA `(.L_x_25) ;  /* 0x00000008001c8947 */ /* 0x000fea0003800000 */
[----:B------:R-:W-:Y:S01]  /*52c0*/  IMAD.U32 R13, R2, 0x8, R1 ;  /* 0x00000008020d7824 */ /* 0x000fe200078e0001 */
[----:B------:R-:W-:Y:S01]  /*52d0*/  IADD3 R12, PT, PT, R1, 0xa0, RZ ;  /* 0x000000a0010c7810 */ /* 0x000fe20007ffe0ff */
[----:B------:R-:W-:Y:S01]  /*52e0*/  IMAD.MOV.U32 R14, RZ, RZ, 0x1 ;  /* 0x00000001ff0e7424 */ /* 0x000fe200078e00ff */
[----:B------:R-:W-:Y:S01]  /*52f0*/  MOV R6, 0x1 ;  /* 0x0000000100067802 */ /* 0x000fe20000000f00 */
[----:B---3--:R-:W-:Y:S02]  /*5300*/  IMAD.MOV.U32 R17, RZ, RZ, RZ ;  /* 0x000000ffff117224 */ /* 0x008fe400078e00ff */
[----:B0-----:R-:W-:Y:S02]  /*5310*/  IMAD.MOV.U32 R7, RZ, RZ, RZ ;  /* 0x000000ffff077224 */ /* 0x001fe400078e00ff */
[----:B------:R-:W-:-:S07]  /*5320*/  VIADD R13, R13, 0xffffffc0 ;  /* 0xffffffc00d0d7836 */ /* 0x000fce0000000000 */
.L_x_26:
[----:B--2---:R-:W2:Y:S02]  /*5330*/  LDL.64 R8, [R13+0x38] ;  /* 0x000038000d087983 */ /* 0x004ea40000100a00 */
[-C--:B--2---:R-:W-:Y:S02]  /*5340*/  IMAD R9, R9, R14.reuse, RZ ;  /* 0x0000000e09097224 */ /* 0x084fe400078e02ff */
[----:B------:R-:W-:-:S04]  /*5350*/  IMAD.WIDE.U32 R14, R8, R14, RZ ;  /* 0x0000000e080e7225 */ /* 0x000fc800078e00ff */
[----:B------:R-:W-:Y:S02]  /*5360*/  IMAD R9, R8, R17, R9 ;  /* 0x0000001108097224 */ /* 0x000fe400078e0209 */
[----:B------:R-:W-:-:S03]  /*5370*/  IMAD.MOV.U32 R16, RZ, RZ, R14 ;  /* 0x000000ffff107224 */ /* 0x000fc600078e000e */
[----:B------:R-:W-:-:S05]  /*5380*/  IADD3 R17, PT, PT, R15, R9, RZ ;  /* 0x000000090f117210 */ /* 0x000fca0007ffe0ff */
[----:B------:R0:W-:Y:S04]  /*5390*/  STL.64 [R12+-0x38], R16 ;  /* 0xffffc8100c007387 */ /* 0x0001e80000100a00 */
[----:B------:R-:W2:Y:S04]  /*53a0*/  LDL.64 R10, [R13+0x30] ;  /* 0x000030000d0a7983 */ /* 0x000ea80000100a00 */
[----:B------:R-:W3:Y:S01]  /*53b0*/  LDL.64 R8, [R13+0x28] ;  /* 0x000028000d087983 */ /* 0x000ee20000100a00 */
[-C--:B--2---:R-:W-:Y:S02]  /*53c0*/  IMAD R11, R11, R14.reuse, RZ ;  /* 0x0000000e0b0b7224 */ /* 0x084fe400078e02ff */
[----:B------:R-:W-:-:S04]  /*53d0*/  IMAD.WIDE.U32 R14, R10, R14, RZ ;  /* 0x0000000e0a0e7225 */ /* 0x000fc800078e00ff */
[----:B------:R-:W-:Y:S02]  /*53e0*/  IMAD R11, R10, R17, R11 ;  /* 0x000000110a0b7224 */ /* 0x000fe400078e020b */
[-C--:B---3--:R-:W-:Y:S02]  /*53f0*/  IMAD R9, R9, R14.reuse, RZ ;  /* 0x0000000e09097224 */ /* 0x088fe400078e02ff */
[----:B------:R-:W-:Y:S02]  /*5400*/  IMAD.IADD R15, R15, 0x1, R11 ;  /* 0x000000010f0f7824 */ /* 0x000fe400078e020b */
[----:B------:R-:W-:-:S04]  /*5410*/  IMAD.WIDE.U32 R10, R8, R14, RZ ;  /* 0x0000000e080a7225 */ /* 0x000fc800078e00ff */
[----:B------:R-:W-:Y:S02]  /*5420*/  IMAD R9, R8, R15, R9 ;  /* 0x0000000f08097224 */ /* 0x000fe400078e0209 */
[----:B------:R-:W-:-:S03]  /*5430*/  IMAD.MOV.U32 R8, RZ, RZ, R14 ;  /* 0x000000ffff087224 */ /* 0x000fc600078e000e */
[----:B------:R-:W-:Y:S01]  /*5440*/  IADD3 R11, PT, PT, R11, R9, RZ ;  /* 0x000000090b0b7210 */ /* 0x000fe20007ffe0ff */
[----:B------:R-:W-:-:S05]  /*5450*/  IMAD.MOV.U32 R9, RZ, RZ, R15 ;  /* 0x000000ffff097224 */ /* 0x000fca00078e000f */
[----:B------:R1:W-:Y:S04]  /*5460*/  STL.128 [R12+-0x30], R8 ;  /* 0xffffd0080c007387 */ /* 0x0003e80000100c00 */
[----:B------:R-:W2:Y:S04]  /*5470*/  LDL.64 R14, [R13+0x20] ;  /* 0x000020000d0e7983 */ /* 0x000ea80000100a00 */
[----:B0-----:R-:W3:Y:S01]  /*5480*/  LDL.64 R16, [R13+0x18] ;  /* 0x000018000d107983 */ /* 0x001ee20000100a00 */
[-C--:B--2---:R-:W-:Y:S02]  /*5490*/  IMAD R15, R15, R10.reuse, RZ ;  /* 0x0000000a0f0f7224 */ /* 0x084fe400078e02ff */
[----:B------:R-:W-:-:S04]  /*54a0*/  IMAD.WIDE.U32 R18, R14, R10, RZ ;  /* 0x0000000a0e127225 */ /* 0x000fc800078e00ff */
[----:B------:R-:W-:Y:S02]  /*54b0*/  IMAD R15, R14, R11, R15 ;  /* 0x0000000b0e0f7224 */ /* 0x000fe400078e020f */
[-C--:B---3--:R-:W-:Y:S02]  /*54c0*/  IMAD R17, R17, R18.reuse, RZ ;  /* 0x0000001211117224 */ /* 0x088fe400078e02ff */
[----:B-1----:R-:W-:Y:S01]  /*54d0*/  IMAD.MOV.U32 R8, RZ, RZ, R18 ;  /* 0x000000ffff087224 */ /* 0x002fe200078e0012 */
[----:B------:R-:W-:Y:S01]  /*54e0*/  IADD3 R19, PT, PT, R19, R15, RZ ;  /* 0x0000000f13137210 */ /* 0x000fe20007ffe0ff */
[----:B------:R-:W-:-:S03]  /*54f0*/  IMAD.WIDE.U32 R14, R16, R18, RZ ;  /* 0x00000012100e7225 */ /* 0x000fc600078e00ff */
[-C--:B------:R-:W-:Y:S01]  /*5500*/  MOV R9, R19.reuse ;  /* 0x0000001300097202 */ /* 0x080fe20000000f00 */
[----:B------:R-:W-:Y:S02]  /*5510*/  IMAD R17, R16, R19, R17 ;  /* 0x0000001310117224 */ /* 0x000fe400078e0211 */
[----:B------:R-:W-:Y:S02]  /*5520*/  IMAD.MOV.U32 R10, RZ, RZ, R14 ;  /* 0x000000ffff0a7224 */ /* 0x000fe400078e000e */
[----:B------:R-:W-:-:S04]  /*5530*/  IMAD.IADD R15, R15, 0x1, R17 ;  /* 0x000000010f0f7824 */ /* 0x000fc800078e0211 */
[----:B------:R-:W-:-:S05]  /*5540*/  IMAD.MOV.U32 R11, RZ, RZ, R15 ;  /* 0x000000ffff0b7224 */ /* 0x000fca00078e000f */
[----:B------:R0:W-:Y:S04]  /*5550*/  STL.128 [R12+-0x20], R8 ;  /* 0xffffe0080c007387 */ /* 0x0001e80000100c00 */
[----:B------:R-:W2:Y:S04]  /*5560*/  LDL.64 R22, [R13+0x10] ;  /* 0x000010000d167983 */ /* 0x000ea80000100a00 */
[----:B------:R-:W3:Y:S01]  /*5570*/  LDL.64 R16, [R13+0x8] ;  /* 0x000008000d107983 */ /* 0x000ee20000100a00 */
[-C--:B--2---:R-:W-:Y:S02]  /*5580*/  IMAD R20, R23, R14.reuse, RZ ;  /* 0x0000000e17147224 */ /* 0x084fe400078e02ff */
[----:B------:R-:W-:-:S04]  /*5590*/  IMAD.WIDE.U32 R18, R22, R14, RZ ;  /* 0x0000000e16127225 */ /* 0x000fc800078e00ff */
[----:B------:R-:W-:Y:S02]  /*55a0*/  IMAD R15, R22, R15, R20 ;  /* 0x0000000f160f7224 */ /* 0x000fe400078e0214 */
[-C--:B---3--:R-:W-:Y:S02]  /*55b0*/  IMAD R17, R17, R18.reuse, RZ ;  /* 0x0000001211117224 */ /* 0x088fe400078e02ff */
[----:B0-----:R-:W-:Y:S01]  /*55c0*/  IMAD.MOV.U32 R8, RZ, RZ, R18 ;  /* 0x000000ffff087224 */ /* 0x001fe200078e0012 */
        /* <DEDUP_REMOVED lines=8> */
[----:B------:R-:W2:Y:S04]  /*5650*/  LDL.64 R22, [R13] ;  /* 0x000000000d167983 */ /* 0x000ea80000100a00 */
[----:B------:R-:W3:Y:S01]  /*5660*/  LDL.64 R16, [R13+-0x8] ;  /* 0xfffff8000d107983 */ /* 0x000ee20000100a00 */
        /* <DEDUP_REMOVED lines=12> */
[----:B------:R0:W-:Y:S04]  /*5730*/  STL.128 [R12], R8 ;  /* 0x000000080c007387 */ /* 0x0001e80000100c00 */
[----:B------:R-:W2:Y:S04]  /*5740*/  LDL.64 R22, [R13+-0x10] ;  /* 0xfffff0000d167983 */ /* 0x000ea80000100a00 */
        /* <DEDUP_REMOVED lines=13> */
[----:B------:R0:W-:Y:S04]  /*5820*/  STL.128 [R12+0x10], R8 ;  /* 0x000010080c007387 */ /* 0x0001e80000100c00 */
        /* <DEDUP_REMOVED lines=21> */
[----:B------:R-:W-:Y:S01]  /*5980*/  IMAD.WIDE.U32 R14, R16, R18, RZ ;  /* 0x00000012100e7225 */ /* 0x000fe200078e00ff */
[----:B------:R-:W-:-:S03]  /*5990*/  IADD3 R23, PT, PT, R19, R23, RZ ;  /* 0x0000001713177210 */ /* 0x000fc60007ffe0ff */
[----:B0-----:R-:W-:Y:S01]  /*59a0*/  IMAD.MOV.U32 R8, RZ, RZ, R18 ;  /* 0x000000ffff087224 */ /* 0x001fe200078e0012 */
[-C--:B------:R-:W-:Y:S01]  /*59b0*/  MOV R9, R23.reuse ;  /* 0x0000001700097202 */ /* 0x080fe20000000f00 */
[----:B------:R-:W-:Y:S02]  /*59c0*/  IMAD R17, R16, R23, R17 ;  /* 0x0000001710117224 */ /* 0x000fe400078e0211 */
[----:B------:R-:W-:Y:S02]  /*59d0*/  IMAD.MOV.U32 R10, RZ, RZ, R14 ;  /* 0x000000ffff0a7224 */ /* 0x000fe400078e000e */
[----:B------:R-:W-:-:S04]  /*59e0*/  IMAD.IADD R19, R15, 0x1, R17 ;  /* 0x000000010f137824 */ /* 0x000fc800078e0211 */
[----:B------:R-:W-:-:S05]  /*59f0*/  IMAD.MOV.U32 R11, RZ, RZ, R19 ;  /* 0x000000ffff0b7224 */ /* 0x000fca00078e0013 */
[----:B------:R0:W-:Y:S04]  /*5a00*/  STL.128 [R12+0x30], R8 ;  /* 0x000030080c007387 */ /* 0x0001e80000100c00 */
[----:B------:R1:W2:Y:S01]  /*5a10*/  LDL.64 R16, [R13+-0x40] ;  /* 0xffffc0000d107983 */ /* 0x0002a20000100a00 */
[----:B------:R-:W-:-:S04]  /*5a20*/  IADD3 R6, P0, PT, R6, 0x10, RZ ;  /* 0x0000001006067810 */ /* 0x000fc80007f1e0ff */
[----:B------:R-:W-:Y:S01]  /*5a30*/  IADD3.X R7, PT, PT, RZ, R7, RZ, P0, !PT ;  /* 0x00000007ff077210 */ /* 0x000fe200007fe4ff */
[----:B-1----:R-:W-:Y:S02]  /*5a40*/  VIADD R13, R13, 0xffffff80 ;  /* 0xffffff800d0d7836 */ /* 0x002fe40000000000 */
[-C--:B--2---:R-:W-:Y:S02]  /*5a50*/  IMAD R17, R17, R14.reuse, RZ ;  /* 0x0000000e11117224 */ /* 0x084fe400078e02ff */
[----:B------:R-:W-:-:S04]  /*5a60*/  IMAD.WIDE.U32 R14, R16, R14, RZ ;  /* 0x0000000e100e7225 */ /* 0x000fc800078e00ff */
[----:B------:R-:W-:Y:S02]  /*5a70*/  IMAD R17, R16, R19, R17 ;  /* 0x0000001310117224 */ /* 0x000fe400078e0211 */
[----:B0-----:R-:W-:-:S03]  /*5a80*/  IMAD.MOV.U32 R8, RZ, RZ, R14 ;  /* 0x000000ffff087224 */ /* 0x001fc600078e000e */
[----:B------:R-:W-:Y:S02]  /*5a90*/  IADD3 R17, PT, PT, R15, R17, RZ ;  /* 0x000000110f117210 */ /* 0x000fe40007ffe0ff */
[----:B------:R-:W-:-:S03]  /*5aa0*/  LOP3.LUT R15, R4, 0xfffffff0, RZ, 0xc0, !PT ;  /* 0xfffffff0040f7812 */ /* 0x000fc600078ec0ff */
[----:B------:R-:W-:Y:S01]  /*5ab0*/  IMAD.MOV.U32 R9, RZ, RZ, R17 ;  /* 0x000000ffff097224 */ /* 0x000fe200078e0011 */
[----:B------:R-:W-:-:S04]  /*5ac0*/  IADD3 R15, P1, PT, -R15, R6, RZ ;  /* 0x000000060f0f7210 */ /* 0x000fc80007f3e1ff */
[----:B------:R-:W-:Y:S01]  /*5ad0*/  ISETP.NE.U32.AND P0, PT, R15, 0x1, PT ;  /* 0x000000010f00780c */ /* 0x000fe20003f05070 */
[----:B------:R-:W-:Y:S01]  /*5ae0*/  IMAD.X R10, R7, 0x1, ~R3, P1 ;  /* 0x00000001070a7824 */ /* 0x000fe200008e0e03 */
[----:B------:R0:W-:Y:S04]  /*5af0*/  STL.64 [R12+0x40], R8 ;  /* 0x000040080c007387 */ /* 0x0001e80000100a00 */
[----:B------:R-:W-:Y:S02]  /*5b00*/  ISETP.NE.AND.EX P0, PT, R10, RZ, PT, P0 ;  /* 0x000000ff0a00720c */ /* 0x000fe40003f05300 */
[----:B0-----:R-:W-:-:S11]  /*5b10*/  IADD3 R12, PT, PT, R12, 0x80, RZ ;  /* 0x000000800c0c7810 */ /* 0x001fd60007ffe0ff */
[----:B------:R-:W-:Y:S05]  /*5b20*/  @P0 BRA `(.L_x_26) ;  /* 0xfffffff800000947 */ /* 0x000fea000383ffff */
.L_x_25:
[----:B0-----:R-:W-:-:S04]  /*5b30*/  LOP3.LUT R7, R4, 0xf, RZ, 0xc0, !PT ;  /* 0x0000000f04077812 */ /* 0x001fc800078ec0ff */
[----:B------:R-:W-:-:S04]  /*5b40*/  ISETP.NE.U32.AND P0, PT, R7, RZ, PT ;  /* 0x000000ff0700720c */ /* 0x000fc80003f05070 */
[----:B------:R-:W-:-:S13]  /*5b50*/  ISETP.NE.AND.EX P0, PT, RZ, RZ, PT, P0 ;  /* 0x000000ffff00720c */ /* 0x000fda0003f05300 */
[----:B------:R-:W-:Y:S05]  /*5b60*/  @!P0 BRA `(.L_x_24) ;  /* 0x0000000c00988947 */ /* 0x000fea0003800000 */
[----:B------:R-:W-:Y:S02]  /*5b70*/  ISETP.GE.U32.AND P0, PT, R7, 0x8, PT ;  /* 0x000000080700780c */ /* 0x000fe40003f06070 */
[----:B------:R-:W-:Y:S02]  /*5b80*/  LOP3.LUT R3, R4, 0x7, RZ, 0xc0, !PT ;  /* 0x0000000704037812 */ /* 0x000fe400078ec0ff */
[----:B------:R-:W-:Y:S02]  /*5b90*/  ISETP.GE.U32.AND.EX P0, PT, RZ, RZ, PT, P0 ;  /* 0x000000ffff00720c */ /* 0x000fe40003f06100 */
[----:B------:R-:W-:-:S04]  /*5ba0*/  ISETP.NE.U32.AND P1, PT, R3, RZ, PT ;  /* 0x000000ff0300720c */ /* 0x000fc80003f25070 */
[----:B------:R-:W-:-:S07]  /*5bb0*/  ISETP.NE.AND.EX P1, PT, RZ, RZ, PT, P1 ;  /* 0x000000ffff00720c */ /* 0x000fce0003f25310 */
[----:B------:R-:W-:Y:S06]  /*5bc0*/  @!P0 BRA `(.L_x_27) ;  /* 0x0000000800108947 */ /* 0x000fec0003800000 */
[----:B------:R-:W-:Y:S01]  /*5bd0*/  IADD3 R7, P0, PT, RZ, RZ, RZ ;  /* 0x000000ffff077210 */ /* 0x000fe20007f1e0ff */
[----:B--2---:R-:W-:-:S03]  /*5be0*/  IMAD.IADD R8, R2, 0x1, -R6 ;  /* 0x0000000102087824 */ /* 0x004fc600078e0a06 */
[----:B------:R-:W-:Y:S01]  /*5bf0*/  IADD3.X R10, PT, PT, R6, -0x1, RZ, P0, !PT ;  /* 0xffffffff060a7810 */ /* 0x000fe200007fe4ff */
[----:B---3--:R-:W-:-:S03]  /*5c00*/  IMAD.U32 R16, R8, 0x8, R1 ;  /* 0x0000000808107824 */ /* 0x008fc600078e0001 */
[----:B------:R-:W-:-:S04]  /*5c10*/  SHF.R.S64 R10, R7, 0x1d, R10 ;  /* 0x0000001d070a7819 */ /* 0x000fc8000000100a */
[----:B------:R-:W-:Y:S02]  /*5c20*/  IADD3 R14, PT, PT, R1, R10, RZ ;  /* 0x0000000a010e7210 */ /* 0x000fe40007ffe0ff */
[----:B------:R-:W2:Y:S04]  /*5c30*/  LDL.64 R10, [R16] ;  /* 0x00000000100a7983 */ /* 0x000ea80000100a00 */
[----:B------:R-:W2:Y:S01]  /*5c40*/  LDL.64 R8, [R14+0x60] ;  /* 0x000060000e087983 */ /* 0x000ea20000100a00 */
[C---:B------:R-:W-:Y:S02]  /*5c50*/  VIADD R15, R6.reuse, 0x1 ;  /* 0x00000001060f7836 */ /* 0x040fe40000000000 */
[----:B------:R-:W-:Y:S02]  /*5c60*/  IMAD.U32 R17, R6, 0x8, R1 ;  /* 0x0000000806117824 */ /* 0x000fe400078e0001 */
[----:B--2---:R-:W-:-:S02]  /*5c70*/  IMAD R11, R11, R8, RZ ;  /* 0x000000080b0b7224 */ /* 0x004fc400078e02ff */
[----:B------:R-:W-:-:S04]  /*5c80*/  IMAD.WIDE.U32 R12, R10, R8, RZ ;  /* 0x000000080a0c7225 */ /* 0x000fc800078e00ff */
[----:B------:R-:W-:Y:S01]  /*5c90*/  IMAD R11, R9, R10, R11 ;  /* 0x0000000a090b7224 */ /* 0x000fe200078e020b */
[----:B------:R-:W-:Y:S01]  /*5ca0*/  SHF.R.S64 R10, RZ, 0x1d, R6 ;  /* 0x0000001dff0a7819 */ /* 0x000fe20000001006 */
[----:B------:R-:W-:-:S03]  /*5cb0*/  IMAD.IADD R8, R2, 0x1, -R15 ;  /* 0x0000000102087824 */ /* 0x000fc600078e0a0f */
[----:B------:R-:W-:Y:S01]  /*5cc0*/  IADD3 R9, PT, PT, R13, R11, RZ ;  /* 0x0000000b0d097210 */ /* 0x000fe20007ffe0ff */
[----:B------:R-:W-:Y:S01]  /*5cd0*/  IMAD.IADD R11, R1, 0x1, R10 ;  /* 0x00000001010b7824 */ /* 0x000fe200078e020a */
[----:B------:R-:W-:Y:S01]  /*5ce0*/  LEA R16, R8, R1, 0x3 ;  /* 0x0000000108107211 */ /* 0x000fe200078e18ff */
[----:B------:R-:W-:-:S05]  /*5cf0*/  IMAD.MOV.U32 R8, RZ, RZ, R12 ;  /* 0x000000ffff087224 */ /* 0x000fca00078e000c */
[----:B------:R0:W-:Y:S04]  /*5d00*/  STL.64 [R17+0x60], R8 ;  /* 0x0000600811007387 */ /* 0x0001e80000100a00 */
[----:B------:R-:W2:Y:S04]  /*5d10*/  LDL.64 R10, [R11+0x60] ;  /* 0x000060000b0a7983 */ /* 0x000ea80000100a00 */
[----:B------:R-:W2:Y:S02]  /*5d20*/  LDL.64 R12, [R16] ;  /* 0x00000000100c7983 */ /* 0x000ea40000100a00 */
[----:B--2---:R-:W-:-:S02]  /*5d30*/  IMAD R19, R13, R10, RZ ;  /* 0x0000000a0d137224 */ /* 0x004fc400078e02ff */
[----:B------:R-:W-:Y:S02]  /*5d40*/  IMAD.SHL.U32 R13, R15, 0x8, RZ ;  /* 0x000000080f0d7824 */ /* 0x000fe400078e00ff */
[----:B------:R-:W-:Y:S01]  /*5d50*/  IMAD R23, R11, R12, R19 ;  /* 0x0000000c0b177224 */ /* 0x000fe200078e0213 */
[----:B------:R-:W-:Y:S01]  /*5d60*/  IADD3 R19, PT, PT, R6, 0x2, RZ ;  /* 0x0000000206137810 */ /* 0x000fe20007ffe0ff */
[----:B------:R-:W-:Y:S01]  /*5d70*/  IMAD.WIDE.U32 R14, R12, R10, RZ ;  /* 0x0000000a0c0e7225 */ /* 0x000fe200078e00ff */
[----:B------:R-:W-:Y:S02]  /*5d80*/  IADD3.X R10, PT, PT, R6, 0x1, RZ, P0, !PT ;  /* 0x00000001060a7810 */ /* 0x000fe400007fe4ff */
[----:B------:R-:W-:Y:S01]  /*5d90*/  LOP3.LUT R12, R13, 0xfffffff8, RZ, 0xc0, !PT ;  /* 0xfffffff80d0c7812 */ /* 0x000fe200078ec0ff */
[----:B0-----:R-:W-:Y:S01]  /*5da0*/  IMAD.IADD R8, R2, 0x1, -R19 ;  /* 0x0000000102087824 */ /* 0x001fe200078e0a13 */
[----:B------:R-:W-:Y:S01]  /*5db0*/  SHF.R.S64 R10, R7, 0x1d, R10 ;  /* 0x0000001d070a7819 */ /* 0x000fe2000000100a */
[----:B------:R-:W-:Y:S01]  /*5dc0*/  IMAD.IADD R9, R15, 0x1, R23 ;  /* 0x000000010f097824 */ /* 0x000fe200078e0217 */
[C---:B------:R-:W-:Y:S01]  /*5dd0*/  IADD3 R17, PT, PT, R1.reuse, R12, RZ ;  /* 0x0000000c01117210 */ /* 0x040fe20007ffe0ff */
[----:B------:R-:W-:Y:S01]  /*5de0*/  IMAD.U32 R16, R8, 0x8, R1 ;  /* 0x0000000808107824 */ /* 0x000fe200078e0001 */
[----:B------:R-:W-:Y:S01]  /*5df0*/  MOV R8, R14 ;  /* 0x0000000e00087202 */ /* 0x000fe20000000f00 */
[----:B------:R-:W-:-:S04]  /*5e00*/  IMAD.IADD R11, R1, 0x1, R10 ;  /* 0x00000001010b7824 */ /* 0x000fc800078e020a */
[----:B------:R0:W-:Y:S04]  /*5e10*/  STL.64 [R17+0x60], R8 ;  /* 0x0000600811007387 */ /* 0x0001e80000100a00 */
[----:B------:R-:W2:Y:S04]  /*5e20*/  LDL.64 R10, [R11+0x60] ;  /* 0x000060000b0a7983 */ /* 0x000ea80000100a00 */
[----:B------:R-:W2:Y:S02]  /*5e30*/  LDL.64 R12, [R16] ;  /* 0x00000000100c7983 */ /* 0x000ea40000100a00 */
[----:B--2---:R-:W-:-:S02]  /*5e40*/  IMAD R23, R13, R10, RZ ;  /* 0x0000000a0d177224 */ /* 0x004fc400078e02ff */
[----:B------:R-:W-:Y:S02]  /*5e50*/  IMAD.SHL.U32 R13, R19, 0x8, RZ ;  /* 0x00000008130d7824 */ /* 0x000fe400078e00ff */
[----:B------:R-:W-:Y:S02]  /*5e60*/  VIADD R19, R6, 0x3 ;  /* 0x0000000306137836 */ /* 0x000fe40000000000 */
[----:B------:R-:W-:Y:S01]  /*5e70*/  IMAD.WIDE.U32 R14, R12, R10, RZ ;  /* 0x0000000a0c0e7225 */ /* 0x000fe200078e00ff */
[----:B------:R-:W-:Y:S02]  /*5e80*/  IADD3.X R10, PT, PT, R6, 0x2, RZ, P0, !PT ;  /* 0x00000002060a7810 */ /* 0x000fe400007fe4ff */
[----:B0-----:R-:W-:Y:S01]  /*5e90*/  IADD3 R8, PT, PT, -R19, R2, RZ ;  /* 0x0000000213087210 */ /* 0x001fe20007ffe1ff */
[----:B------:R-:W-:Y:S01]  /*5ea0*/  IMAD R23, R11, R12, R23 ;  /* 0x0000000c0b177224 */ /* 0x000fe200078e0217 */
[----:B------:R-:W-:Y:S02]  /*5eb0*/  LOP3.LUT R12, R13, 0xfffffff8, RZ, 0xc0, !PT ;  /* 0xfffffff80d0c7812 */ /* 0x000fe400078ec0ff */
[----:B------:R-:W-:Y:S01]  /*5ec0*/  SHF.R.S64 R10, R7, 0x1d, R10 ;  /* 0x0000001d070a7819 */ /* 0x000fe2000000100a */
[----:B------:R-:W-:-:S02]  /*5ed0*/  IMAD.U32 R16, R8, 0x8, R1 ;  /* 0x0000000808107824 */ /* 0x000fc400078e0001 */
[----:B------:R-:W-:Y:S01]  /*5ee0*/  IMAD.IADD R9, R15, 0x1, R23 ;  /* 0x000000010f097824 */ /* 0x000fe200078e0217 */
[C---:B------:R-:W-:Y:S01]  /*5ef0*/  IADD3 R11, PT, PT, R1.reuse, R10, RZ ;  /* 0x0000000a010b7210 */ /* 0x040fe20007ffe0ff */
[----:B------:R-:W-:Y:S02]  /*5f00*/  IMAD.IADD R17, R1, 0x1, R12 ;  /* 0x0000000101117824 */ /* 0x000fe400078e020c */
[----:B------:R-:W-:-:S05]  /*5f10*/  IMAD.MOV.U32 R8, RZ, RZ, R14 ;  /* 0x000000ffff087224 */ /* 0x000fca00078e000e */
[----:B------:R0:W-:Y:S04]  /*5f20*/  STL.64 [R17+0x60], R8 ;  /* 0x0000600811007387 */ /* 0x0001e80000100a00 */
[----:B------:R-:W2:Y:S04]  /*5f30*/  LDL.64 R10, [R11+0x60] ;  /* 0x000060000b0a7983 */ /* 0x000ea80000100a00 */
[----:B------:R-:W2:Y:S02]  /*5f40*/  LDL.64 R12, [R16] ;  /* 0x00000000100c7983 */ /* 0x000ea40000100a00 */
[-C--:B--2---:R-:W-:Y:S01]  /*5f50*/  IMAD R23, R13, R10.reuse, RZ ;  /* 0x0000000a0d177224 */ /* 0x084fe200078e02ff */
[----:B------:R-:W-:Y:S01]  /*5f60*/  SHF.L.U32 R13, R19, 0x3, RZ ;  /* 0x00000003130d7819 */ /* 0x000fe200000006ff */
[----:B------:R-:W-:Y:S01]  /*5f70*/  IMAD.WIDE.U32 R14, R12, R10, RZ ;  /* 0x0000000a0c0e7225 */ /* 0x000fe200078e00ff */
[----:B------:R-:W-:-:S03]  /*5f80*/  IADD3.X R10, PT, PT, R6, 0x3, RZ, P0, !PT ;  /* 0x00000003060a7810 */ /* 0x000fc600007fe4ff */
[----:B------:R-:W-:Y:S01]  /*5f90*/  VIADD R19, R6, 0x4 ;  /* 0x0000000406137836 */ /* 0x000fe20000000000 */
[----:B------:R-:W-:Y:S01]  /*5fa0*/  SHF.R.S64 R10, R7, 0x1d, R10 ;  /* 0x0000001d070a7819 */ /* 0x000fe2000000100a */
[----:B------:R-:W-:Y:S01]  /*5fb0*/  IMAD R23, R11, R12, R23 ;  /* 0x0000000c0b177224 */ /* 0x000fe200078e0217 */
[----:B------:R-:W-:Y:S01]  /*5fc0*/  LOP3.LUT R12, R13, 0xfffffff8, RZ, 0xc0, !PT ;  /* 0xfffffff80d0c7812 */ /* 0x000fe200078ec0ff */
[----:B0-----:R-:W-:Y:S02]  /*5fd0*/  IMAD.IADD R8, R2, 0x1, -R19 ;  /* 0x0000000102087824 */ /* 0x001fe400078e0a13 */
[----:B------:R-:W-:Y:S01]  /*5fe0*/  IMAD.IADD R11, R1, 0x1, R10 ;  /* 0x00000001010b7824 */ /* 0x000fe200078e020a */
        /* <DEDUP_REMOVED lines=8> */
[----:B------:R-:W-:Y:S01]  /*6070*/  IMAD.SHL.U32 R13, R19, 0x8, RZ ;  /* 0x00000008130d7824 */ /* 0x000fe200078e00ff */
[----:B------:R-:W-:Y:S01]  /*6080*/  IADD3 R19, PT, PT, R6, 0x5, RZ ;  /* 0x0000000506137810 */ /* 0x000fe20007ffe0ff */
[----:B------:R-:W-:Y:S01]  /*6090*/  IMAD.WIDE.U32 R14, R12, R10, RZ ;  /* 0x0000000a0c0e7225 */ /* 0x000fe200078e00ff */
[----:B------:R-:W-:-:S03]  /*60a0*/  IADD3.X R10, PT, PT, R6, 0x4, RZ, P0, !PT ;  /* 0x00000004060a7810 */ /* 0x000fc600007fe4ff */
[----:B------:R-:W-:Y:S01]  /*60b0*/  IMAD R23, R11, R12, R23 ;  /* 0x0000000c0b177224 */ /* 0x000fe200078e0217 */
[----:B------:R-:W-:Y:S01]  /*60c0*/  SHF.R.S64 R10, R7, 0x1d, R10 ;  /* 0x0000001d070a7819 */ /* 0x000fe2000000100a */
[----:B0-----:R-:W-:Y:S01]  /*60d0*/  IMAD.IADD R8, R2, 0x1, -R19 ;  /* 0x0000000102087824 */ /* 0x001fe200078e0a13 */
[----:B------:R-:W-:Y:S01]  /*60e0*/  LOP3.LUT R12, R13, 0xfffffff8, RZ, 0xc0, !PT ;  /* 0xfffffff80d0c7812 */ /* 0x000fe200078ec0ff */
[----:B------:R-:W-:Y:S02]  /*60f0*/  IMAD.IADD R9, R15, 0x1, R23 ;  /* 0x000000010f097824 */ /* 0x000fe400078e0217 */
[----:B------:R-:W-:Y:S01]  /*6100*/  IMAD.U32 R16, R8, 0x8, R1 ;  /* 0x0000000808107824 */ /* 0x000fe200078e0001 */
[C---:B------:R-:W-:Y:S01]  /*6110*/  IADD3 R17, PT, PT, R1.reuse, R12, RZ ;  /* 0x0000000c01117210 */ /* 0x040fe20007ffe0ff */
[----:B------:R-:W-:Y:S01]  /*6120*/  IMAD.IADD R11, R1, 0x1, R10 ;  /* 0x00000001010b7824 */ /* 0x000fe200078e020a */
[----:B------:R-:W-:-:S05]  /*6130*/  MOV R8, R14 ;  /* 0x0000000e00087202 */ /* 0x000fca0000000f00 */
        /* <DEDUP_REMOVED lines=32> */
[----:B------:R-:W-:-:S04]  /*6340*/  LEA R12, R8, R1, 0x3 ;  /* 0x00000001080c7211 */ /* 0x000fc800078e18ff */
[----:B------:R0:W-:Y:S04]  /*6350*/  STL.64 [R17+0x60], R14 ;  /* 0x0000600e11007387 */ /* 0x0001e80000100a00 */
[----:B------:R-:W2:Y:S04]  /*6360*/  LDL.64 R8, [R9+0x60] ;  /* 0x0000600009087983 */ /* 0x000ea80000100a00 */
[----:B------:R-:W2:Y:S01]  /*6370*/  LDL.64 R12, [R12] ;  /* 0x000000000c0c7983 */ /* 0x000ea20000100a00 */
[----:B------:R-:W-:Y:S02]  /*6380*/  IMAD.SHL.U32 R7, R19, 0x8, RZ ;  /* 0x0000000813077824 */ /* 0x000fe400078e00ff */
[----:B------:R-:W-:-:S02]  /*6390*/  VIADD R6, R6, 0x8 ;  /* 0x0000000806067836 */ /* 0x000fc40000000000 */
[-C--:B--2---:R-:W-:Y:S02]  /*63a0*/  IMAD R13, R13, R8.reuse, RZ ;  /* 0x000000080d0d7224 */ /* 0x084fe400078e02ff */
[----:B------:R-:W-:Y:S01]  /*63b0*/  IMAD.WIDE.U32 R10, R12, R8, RZ ;  /* 0x000000080c0a7225 */ /* 0x000fe200078e00ff */
[----:B------:R-:W-:-:S03]  /*63c0*/  LOP3.LUT R8, R7, 0xfffffff8, RZ, 0xc0, !PT ;  /* 0xfffffff807087812 */ /* 0x000fc600078ec0ff */
[----:B------:R-:W-:Y:S01]  /*63d0*/  IMAD R13, R9, R12, R13 ;  /* 0x0000000c090d7224 */ /* 0x000fe200078e020d */
[----:B------:R-:W-:-:S03]  /*63e0*/  IADD3 R7, PT, PT, R1, R8, RZ ;  /* 0x0000000801077210 */ /* 0x000fc60007ffe0ff */
[----:B------:R-:W-:-:S05]  /*63f0*/  IMAD.IADD R11, R11, 0x1, R13 ;  /* 0x000000010b0b7824 */ /* 0x000fca00078e020d */
[----:B------:R0:W-:Y:S02]  /*6400*/  STL.64 [R7+0x60], R10 ;  /* 0x0000600a07007387 */ /* 0x0001e40000100a00 */
.L_x_27:
[----:B------:R-:W-:Y:S05]  /*6410*/  @!P1 BRA `(.L_x_24) ;  /* 0x00000004006c9947 */ /* 0x000fea0003800000 */
[----:B------:R-:W-:Y:S01]  /*6420*/  ISETP.GE.U32.AND P0, PT, R3, 0x4, PT ;  /* 0x000000040300780c */ /* 0x000fe20003f06070 */
[----:B------:R-:W-:Y:S01]  /*6430*/  IMAD.MOV.U32 R3, RZ, RZ, RZ ;  /* 0x000000ffff037224 */ /* 0x000fe200078e00ff */
[----:B0-----:R-:W-:Y:S02]  /*6440*/  LOP3.LUT R7, R4, 0x3, RZ, 0xc0, !PT ;  /* 0x0000000304077812 */ /* 0x001fe400078ec0ff */
[----:B------:R-:W-:Y:S02]  /*6450*/  ISETP.GE.U32.AND.EX P0, PT, RZ, RZ, PT, P0 ;  /* 0x000000ffff00720c */ /* 0x000fe40003f06100 */
[----:B------:R-:W-:-:S04]  /*6460*/  ISETP.NE.U32.AND P1, PT, R7, RZ, PT ;  /* 0x000000ff0700720c */ /* 0x000fc80003f25070 */
[----:B------:R-:W-:-:S07]  /*6470*/  ISETP.NE.AND.EX P1, PT, R3, RZ, PT, P1 ;  /* 0x000000ff0300720c */ /* 0x000fce0003f25310 */
[----:B------:R-:W-:Y:S06]  /*6480*/  @!P0 BRA `(.L_x_28) ;  /* 0x0000000000fc8947 */ /* 0x000fec0003800000 */
[----:B--2---:R-:W-:Y:S02]  /*6490*/  IADD3 R9, P0, PT, RZ, RZ, RZ ;  /* 0x000000ffff097210 */ /* 0x004fe40007f1e0ff */
[C---:B------:R-:W-:Y:S02]  /*64a0*/  IADD3 R8, PT, PT, -R6.reuse, R2, RZ ;  /* 0x0000000206087210 */ /* 0x040fe40007ffe1ff */
[----:B------:R-:W-:-:S03]  /*64b0*/  IADD3.X R4, PT, PT, R6, -0x1, RZ, P0, !PT ;  /* 0xffffffff06047810 */ /* 0x000fc600007fe4ff */
[----:B------:R-:W-:Y:S01]  /*64c0*/  IMAD.U32 R14, R8, 0x8, R1 ;  /* 0x00000008080e7824 */ /* 0x000fe200078e0001 */
[----:B------:R-:W-:-:S05]  /*64d0*/  SHF.R.S64 R4, R9, 0x1d, R4 ;  /* 0x0000001d09047819 */ /* 0x000fca0000001004 */
[----:B------:R-:W-:Y:S01]  /*64e0*/  IMAD.IADD R12, R1, 0x1, R4 ;  /* 0x00000001010c7824 */ /* 0x000fe200078e0204 */
[----:B------:R-:W2:Y:S05]  /*64f0*/  LDL.64 R14, [R14] ;  /* 0x000000000e0e7983 */ /* 0x000eaa0000100a00 */
[----:B------:R-:W2:Y:S01]  /*6500*/  LDL.64 R12, [R12+0x60] ;  /* 0x000060000c0c7983 */ /* 0x000ea20000100a00 */
[C---:B------:R-:W-:Y:S02]  /*6510*/  IADD3 R23, PT, PT, R6.reuse, 0x1, RZ ;  /* 0x0000000106177810 */ /* 0x040fe40007ffe0ff */
[----:B------:R-:W-:Y:S02]  /*6520*/  SHF.R.S64 R4, RZ, 0x1d, R6 ;  /* 0x0000001dff047819 */ /* 0x000fe40000001006 */
[----:B------:R-:W-:Y:S01]  /*6530*/  LEA R19, R6, R1, 0x3 ;  /* 0x0000000106137211 */ /* 0x000fe200078e18ff */
[----:B------:R-:W-:-:S04]  /*6540*/  IMAD.IADD R8, R2, 0x1, -R23 ;  /* 0x0000000102087824 */ /* 0x000fc800078e0a17 */
[----:B---3--:R-:W-:Y:S02]  /*6550*/  IMAD.U32 R16, R8, 0x8, R1 ;  /* 0x0000000808107824 */ /* 0x008fe400078e0001 */
[-C--:B--2---:R-:W-:Y:S02]  /*6560*/  IMAD R15, R15, R12.reuse, RZ ;  /* 0x0000000c0f0f7224 */ /* 0x084fe400078e02ff */
[----:B------:R-:W-:-:S04]  /*6570*/  IMAD.WIDE.U32 R10, R14, R12, RZ ;  /* 0x0000000c0e0a7225 */ /* 0x000fc800078e00ff */
[----:B------:R-:W-:-:S04]  /*6580*/  IMAD R15, R13, R14, R15 ;  /* 0x0000000e0d0f7224 */ /* 0x000fc800078e020f */
[----:B------:R-:W-:Y:S02]  /*6590*/  IMAD.IADD R11, R11, 0x1, R15 ;  /* 0x000000010b0b7824 */ /* 0x000fe400078e020f */
[----:B------:R-:W-:-:S03]  /*65a0*/  IMAD.IADD R15, R1, 0x1, R4 ;  /* 0x00000001010f7824 */ /* 0x000fc600078e0204 */
[----:B------:R0:W-:Y:S04]  /*65b0*/  STL.64 [R19+0x60], R10 ;  /* 0x0000600a13007387 */ /* 0x0001e80000100a00 */
[----:B------:R-:W2:Y:S04]  /*65c0*/  LDL.64 R14, [R15+0x60] ;  /* 0x000060000f0e7983 */ /* 0x000ea80000100a00 */
[----:B------:R-:W2:Y:S01]  /*65d0*/  LDL.64 R16, [R16] ;  /* 0x0000000010107983 */ /* 0x000ea20000100a00 */
[----:B------:R-:W-:Y:S01]  /*65e0*/  SHF.L.U32 R4, R23, 0x3, RZ ;  /* 0x0000000317047819 */ /* 0x000fe200000006ff */
[C---:B------:R-:W-:Y:S01]  /*65f0*/  VIADD R23, R6.reuse, 0x2 ;  /* 0x0000000206177836 */ /* 0x040fe20000000000 */
[----:B------:R-:W-:-:S02]  /*6600*/  IADD3.X R8, PT, PT, R6, 0x1, RZ, P0, !PT ;  /* 0x0000000106087810 */ /* 0x000fc400007fe4ff */
[----:B------:R-:W-:Y:S01]  /*6610*/  LOP3.LUT R4, R4, 0xfffffff8, RZ, 0xc0, !PT ;  /* 0xfffffff804047812 */ /* 0x000fe200078ec0ff */
[----:B0-----:R-:W-:Y:S01]  /*6620*/  IMAD.IADD R10, R2, 0x1, -R23 ;  /* 0x00000001020a7824 */ /* 0x001fe200078e0a17 */
[----:B------:R-:W-:-:S03]  /*6630*/  SHF.R.S64 R8, R9, 0x1d, R8 ;  /* 0x0000001d09087819 */ /* 0x000fc60000001008 */
[----:B------:R-:W-:Y:S02]  /*6640*/  IMAD.IADD R19, R1, 0x1, R4 ;  /* 0x0000000101137824 */ /* 0x000fe400078e0204 */
[-C--:B--2---:R-:W-:Y:S02]  /*6650*/  IMAD R17, R17, R14.reuse, RZ ;  /* 0x0000000e11117224 */ /* 0x084fe400078e02ff */
[----:B------:R-:W-:-:S04]  /*6660*/  IMAD.WIDE.U32 R12, R16, R14, RZ ;  /* 0x0000000e100c7225 */ /* 0x000fc800078e00ff */
[----:B------:R-:W-:Y:S01]  /*6670*/  IMAD R17, R15, R16, R17 ;  /* 0x000000100f117224 */ /* 0x000fe200078e0211 */
[----:B------:R-:W-:Y:S01]  /*6680*/  LEA R16, R10, R1, 0x3 ;  /* 0x000000010a107211 */ /* 0x000fe200078e18ff */
[----:B------:R-:W-:Y:S02]  /*6690*/  IMAD.IADD R14, R1, 0x1, R8 ;  /* 0x00000001010e7824 */ /* 0x000fe400078e0208 */
[----:B------:R-:W-:Y:S01]  /*66a0*/  IMAD.MOV.U32 R10, RZ, RZ, R12 ;  /* 0x000000ffff0a7224 */ /* 0x000fe200078e000c */
[----:B------:R-:W-:-:S05]  /*66b0*/  IADD3 R11, PT, PT, R13, R17, RZ ;  /* 0x000000110d0b7210 */ /* 0x000fca0007ffe0ff */
[----:B------:R0:W-:Y:S04]  /*66c0*/  STL.64 [R19+0x60], R10 ;  /* 0x0000600a13007387 */ /* 0x0001e80000100a00 */
[----:B------:R-:W2:Y:S04]  /*66d0*/  LDL.64 R14, [R14+0x60] ;  /* 0x000060000e0e7983 */ /* 0x000ea80000100a00 */
[----:B------:R-:W2:Y:S01]  /*66e0*/  LDL.64 R16, [R16] ;  /* 0x0000000010107983 */ /* 0x000ea20000100a00 */
[----:B------:R-:W-:Y:S01]  /*66f0*/  IMAD.SHL.U32 R4, R23, 0x8, RZ ;  /* 0x0000000817047824 */ /* 0x000fe200078e00ff */
[----:B------:R-:W-:-:S02]  /*6700*/  IADD3.X R8, PT, PT, R6, 0x2, RZ, P0, !PT ;  /* 0x0000000206087810 */ /* 0x000fc400007fe4ff */
[----:B------:R-:W-:Y:S02]  /*6710*/  IADD3 R23, PT, PT, R6, 0x3, RZ ;  /* 0x0000000306177810 */ /* 0x000fe40007ffe0ff */
[----:B------:R-:W-:Y:S02]  /*6720*/  SHF.R.S64 R8, R9, 0x1d, R8 ;  /* 0x0000001d09087819 */ /* 0x000fe40000001008 */
[----:B------:R-:W-:Y:S01]  /*6730*/  LOP3.LUT R4, R4, 0xfffffff8, RZ, 0xc0, !PT ;  /* 0xfffffff804047812 */ /* 0x000fe200078ec0ff */
[----:B0-----:R-:W-:Y:S02]  /*6740*/  IMAD.IADD R10, R2, 0x1, -R23 ;  /* 0x00000001020a7824 */ /* 0x001fe400078e0a17 */
[----:B------:R-:W-:Y:S02]  /*6750*/  IMAD.IADD R11, R1, 0x1, R8 ;  /* 0x00000001010b7824 */ /* 0x000fe400078e0208 */
[-C--:B--2---:R-:W-:Y:S02]  /*6760*/  IMAD R17, R17, R14.reuse, RZ ;  /* 0x0000000e11117224 */ /* 0x084fe400078e02ff */
[----:B------:R-:W-:-:S04]  /*6770*/  IMAD.WIDE.U32 R12, R16, R14, RZ ;  /* 0x0000000e100c7225 */ /* 0x000fc800078e00ff */
[----:B------:R-:W-:Y:S02]  /*6780*/  IMAD R17, R15, R16, R17 ;  /* 0x000000100f117224 */ /* 0x000fe400078e0211 */
[----:B------:R-:W-:Y:S02]  /*6790*/  IMAD.U32 R14, R10, 0x8, R1 ;  /* 0x000000080a0e7824 */ /* 0x000fe400078e0001 */
[----:B------:R-:W-:Y:S01]  /*67a0*/  IMAD.IADD R13, R13, 0x1, R17 ;  /* 0x000000010d0d7824 */ /* 0x000fe200078e0211 */
[----:B------:R-:W-:-:S05]  /*67b0*/  IADD3 R17, PT, PT, R1, R4, RZ ;  /* 0x0000000401117210 */ /* 0x000fca0007ffe0ff */
[----:B------:R0:W-:Y:S04]  /*67c0*/  STL.64 [R17+0x60], R12 ;  /* 0x0000600c11007387 */ /* 0x0001e80000100a00 */
[----:B------:R-:W2:Y:S04]  /*67d0*/  LDL.64 R10, [R11+0x60] ;  /* 0x000060000b0a7983 */ /* 0x000ea80000100a00 */
[----:B------:R-:W2:Y:S01]  /*67e0*/  LDL.64 R14, [R14] ;  /* 0x000000000e0e7983 */ /* 0x000ea20000100a00 */
[----:B------:R-:W-:Y:S02]  /*67f0*/  SHF.L.U32 R4, R23, 0x3, RZ ;  /* 0x0000000317047819 */ /* 0x000fe400000006ff */
[----:B------:R-:W-:-:S02]  /*6800*/  IADD3 R6, PT, PT, R6, 0x4, RZ ;  /* 0x0000000406067810 */ /* 0x000fc40007ffe0ff */
[----:B------:R-:W-:Y:S01]  /*6810*/  LOP3.LUT R4, R4, 0xfffffff8, RZ, 0xc0, !PT ;  /* 0xfffffff804047812 */ /* 0x000fe200078ec0ff */
[-C--:B--2---:R-:W-:Y:S02]  /*6820*/  IMAD R15, R15, R10.reuse, RZ ;  /* 0x0000000a0f0f7224 */ /* 0x084fe400078e02ff */
[----:B------:R-:W-:-:S04]  /*6830*/  IMAD.WIDE.U32 R8, R14, R10, RZ ;  /* 0x0000000a0e087225 */ /* 0x000fc800078e00ff */
[----:B------:R-:W-:-:S04]  /*6840*/  IMAD R15, R11, R14, R15 ;  /* 0x0000000e0b0f7224 */ /* 0x000fc800078e020f */
[----:B------:R-:W-:Y:S02]  /*6850*/  IMAD.IADD R9, R9, 0x1, R15 ;  /* 0x0000000109097824 */ /* 0x000fe400078e020f */
[----:B------:R-:W-:-:S05]  /*6860*/  IMAD.IADD R15, R1, 0x1, R4 ;  /* 0x00000001010f7824 */ /* 0x000fca00078e0204 */
[----:B------:R0:W-:Y:S02]  /*6870*/  STL.64 [R15+0x60], R8 ;  /* 0x000060080f007387 */ /* 0x0001e40000100a00 */
.L_x_28:
[----:B------:R-:W-:Y:S05]  /*6880*/  @!P1 BRA `(.L_x_24) ;  /* 0x0000000000509947 */ /* 0x000fea0003800000 */
.L_x_29:
[----:B012---:R-:W-:Y:S01]  /*6890*/  IADD3 R9, P0, PT, RZ, RZ, RZ ;  /* 0x000000ffff097210 */ /* 0x007fe20007f1e0ff */
[----:B------:R-:W-:-:S03]  /*68a0*/  IMAD.IADD R4, R2, 0x1, -R6 ;  /* 0x0000000102047824 */ /* 0x000fc600078e0a06 */
[----:B------:R-:W-:Y:S01]  /*68b0*/  IADD3.X R8, PT, PT, R6, -0x1, RZ, P0, !PT ;  /* 0xffffffff06087810 */ /* 0x000fe200007fe4ff */
[----:B------:R-:W-:-:S03]  /*68c0*/  IMAD.U32 R4, R4, 0x8, R1 ;  /* 0x0000000804047824 */ /* 0x000fc600078e0001 */
[----:B------:R-:W-:Y:S02]  /*68d0*/  SHF.R.S64 R8, R9, 0x1d, R8 ;  /* 0x0000001d09087819 */ /* 0x000fe40000001008 */
[----:B---3--:R-:W2:Y:S02]  /*68e0*/  LDL.64 R10, [R4] ;  /* 0x00000000040a7983 */ /* 0x008ea40000100a00 */
[----:B------:R-:W-:-:S06]  /*68f0*/  IADD3 R8, PT, PT, R1, R8, RZ ;  /* 0x0000000801087210 */ /* 0x000fcc0007ffe0ff */
[----:B------:R-:W2:Y:S01]  /*6900*/  LDL.64 R8, [R8+0x60] ;  /* 0x0000600008087983 */ /* 0x000ea20000100a00 */
[----:B------:R-:W-:-:S04]  /*6910*/  IADD3 R7, P0, PT, R7, -0x1, RZ ;  /* 0xffffffff07077810 */ /* 0x000fc80007f1e0ff */
[----:B------:R-:W-:Y:S02]  /*6920*/  IADD3.X R3, PT, PT, R3, -0x1, RZ, P0, !PT ;  /* 0xffffffff03037810 */ /* 0x000fe400007fe4ff */
[----:B------:R-:W-:-:S04]  /*6930*/  ISETP.NE.U32.AND P0, PT, R7, RZ, PT ;  /* 0x000000ff0700720c */ /* 0x000fc80003f05070 */
[----:B------:R-:W-:Y:S01]  /*6940*/  ISETP.NE.AND.EX P0, PT, R3, RZ, PT, P0 ;  /* 0x000000ff0300720c */ /* 0x000fe20003f05300 */
[-C--:B--2---:R-:W-:Y:S02]  /*6950*/  IMAD R11, R11, R8.reuse, RZ ;  /* 0x000000080b0b7224 */ /* 0x084fe400078e02ff */
[----:B------:R-:W-:-:S04]  /*6960*/  IMAD.WIDE.U32 R12, R10, R8, RZ ;  /* 0x000000080a0c7225 */ /* 0x000fc800078e00ff */
[----:B------:R-:W-:Y:S02]  /*6970*/  IMAD R11, R9, R10, R11 ;  /* 0x0000000a090b7224 */ /* 0x000fe400078e020b */
[----:B------:R-:W-:Y:S02]  /*6980*/  IMAD.U32 R9, R6, 0x8, R1 ;  /* 0x0000000806097824 */ /* 0x000fe400078e0001 */
[----:B------:R-:W-:-:S05]  /*6990*/  IMAD.IADD R13, R13, 0x1, R11 ;  /* 0x000000010d0d7824 */ /* 0x000fca00078e020b */
[----:B------:R1:W-:Y:S01]  /*69a0*/  STL.64 [R9+0x60], R12 ;  /* 0x0000600c09007387 */ /* 0x0003e20000100a00 */
[----:B------:R-:W-:Y:S01]  /*69b0*/  IADD3 R6, PT, PT, R6, 0x1, RZ ;  /* 0x0000000106067810 */ /* 0x000fe20007ffe0ff */
[----:B------:R-:W-:Y:S06]  /*69c0*/  @P0 BRA `(.L_x_29) ;  /* 0xfffffffc00b00947 */ /* 0x000fec000383ffff */
.L_x_24:
[----:B------:R-:W-:-:S05]  /*69d0*/  IMAD.U32 R4, R2, 0x8, R1 ;  /* 0x0000000802047824 */ /* 0x000fca00078e0001 */
[----:B------:R-:W4:Y:S01]  /*69e0*/  LDL.64 R2, [R4+0x58] ;  /* 0x0000580004027983 */ /* 0x000f220000100a00 */
[----:B------:R-:W-:Y:S01]  /*69f0*/  BSSY.RECONVERGENT B0, `(.L_x_30) ;  /* 0x000001f000007945 */ /* 0x000fe20003800200 */
[----:B----4-:R-:W-:-:S13]  /*6a00*/  ISETP.NE.U32.AND P0, PT, R3, RZ, PT ;  /* 0x000000ff0300720c */ /* 0x010fda0003f05070 */
[----:B------:R-:W-:Y:S05]  /*6a10*/  @P0 BRA `(.L_x_31) ;  /* 0x0000000000500947 */ /* 0x000fea0003800000 */
[----:B------:R-:W4:Y:S01]  /*6a20*/  I2F.U32.RP R3, R2 ;  /* 0x0000000200037306 */ /* 0x000f220000209000 */
[----:B012---:R-:W-:Y:S02]  /*6a30*/  IADD3 R9, PT, PT, RZ, -R2, RZ ;  /* 0x80000002ff097210 */ /* 0x007fe40007ffe0ff */
[----:B------:R-:W-:-:S05]  /*6a40*/  ISETP.NE.U32.AND P2, PT, R2, RZ, PT ;  /* 0x000000ff0200720c */ /* 0x000fca0003f45070 */
[----:B----4-:R-:W0:Y:S02]  /*6a50*/  MUFU.RCP R3, R3 ;  /* 0x0000000300037308 */ /* 0x010e240000001000 */
[----:B0-----:R-:W-:-:S06]  /*6a60*/  VIADD R6, R3, 0xffffffe ;  /* 0x0ffffffe03067836 */ /* 0x001fcc0000000000 */
[----:B------:R0:W1:Y:S02]  /*6a70*/  F2I.FTZ.U32.TRUNC.NTZ R7, R6 ;  /* 0x0000000600077305 */ /* 0x000064000021f000 */
[----:B0-----:R-:W-:Y:S02]  /*6a80*/  IMAD.MOV.U32 R6, RZ, RZ, RZ ;  /* 0x000000ffff067224 */ /* 0x001fe400078e00ff */
[----:B-1----:R-:W-:-:S04]  /*6a90*/  IMAD R9, R9, R7, RZ ;  /* 0x0000000709097224 */ /* 0x002fc800078e02ff */
[----:B------:R-:W-:-:S06]  /*6aa0*/  IMAD.HI.U32 R8, R7, R9, R6 ;  /* 0x0000000907087227 */ /* 0x000fcc00078e0006 */
[----:B------:R-:W-:-:S04]  /*6ab0*/  IMAD.HI.U32 R6, R8, R21, RZ ;  /* 0x0000001508067227 */ /* 0x000fc800078e00ff */
[----:B------:R-:W-:-:S04]  /*6ac0*/  IMAD.MOV R7, RZ, RZ, -R6 ;  /* 0x000000ffff077224 */ /* 0x000fc800078e0a06 */
[----:B------:R-:W-:-:S05]  /*6ad0*/  IMAD R7, R2, R7, R21 ;  /* 0x0000000702077224 */ /* 0x000fca00078e0215 */
[----:B------:R-:W-:-:S13]  /*6ae0*/  ISETP.GE.U32.AND P0, PT, R7, R2, PT ;  /* 0x000000020700720c */ /* 0x000fda0003f06070 */
[----:B------:R-:W-:Y:S01]  /*6af0*/  @P0 IADD3 R7, PT, PT, -R2, R7, RZ ;  /* 0x0000000702070210 */ /* 0x000fe20007ffe1ff */
[----:B------:R-:W-:-:S03]  /*6b00*/  @P0 VIADD R6, R6, 0x1 ;  /* 0x0000000106060836 */ /* 0x000fc60000000000 */
[----:B------:R-:W-:Y:S01]  /*6b10*/  ISETP.GE.U32.AND P1, PT, R7, R2, PT ;  /* 0x000000020700720c */ /* 0x000fe20003f26070 */
[----:B------:R-:W-:-:S12]  /*6b20*/  HFMA2 R7, -RZ, RZ, 0, 0 ;  /* 0x00000000ff077431 */ /* 0x000fd800000001ff */
[----:B------:R-:W-:Y:S01]  /*6b30*/  @P1 VIADD R6, R6, 0x1 ;  /* 0x0000000106061836 */ /* 0x000fe20000000000 */
[----:B------:R-:W-:Y:S01]  /*6b40*/  @!P2 LOP3.LUT R6, RZ, R2, RZ, 0x33, !PT ;  /* 0x00000002ff06a212 */ /* 0x000fe200078e33ff */
[----:B------:R-:W-:Y:S06]  /*6b50*/  BRA `(.L_x_32) ;  /* 0x0000000000207947 */ /* 0x000fec0003800000 */
.L_x_31:
[----:B0-----:R-:W-:Y:S01]  /*6b60*/  IMAD.MOV.U32 R19, RZ, RZ, R2 ;  /* 0x000000ffff137224 */ /* 0x001fe200078e0002 */
[----:B---3--:R-:W-:Y:S01]  /*6b70*/  MOV R17, R21 ;  /* 0x0000001500117202 */ /* 0x008fe20000000f00 */
[----:B------:R-:W-:Y:S01]  /*6b80*/  IMAD.MOV.U32 R18, RZ, RZ, R3 ;  /* 0x000000ffff127224 */ /* 0x000fe200078e0003 */
[----:B------:R-:W-:Y:S01]  /*6b90*/  MOV R20, 0x6bc0 ;  /* 0x00006bc000147802 */ /* 0x000fe20000000f00 */
[----:B------:R-:W-:-:S07]  /*6ba0*/  IMAD.MOV.U32 R16, RZ, RZ, RZ ;  /* 0x000000ffff107224 */ /* 0x000fce00078e00ff */
[----:B-12---:R-:W-:Y:S05]  /*6bb0*/  CALL.REL.NOINC `($__internal_0_$__cuda_sm20_div_s64) ;  /* 0x0000005400f87944 */ /* 0x006fea0003c00000 */
[----:B------:R-:W-:Y:S01]  /*6bc0*/  IMAD.MOV.U32 R6, RZ, RZ, R12 ;  /* 0x000000ffff067224 */ /* 0x000fe200078e000c */
[----:B------:R-:W-:-:S07]  /*6bd0*/  MOV R7, R13 ;  /* 0x0000000d00077202 */ /* 0x000fce0000000f00 */
.L_x_32:
[----:B------:R-:W-:Y:S05]  /*6be0*/  BSYNC.RECONVERGENT B0 ;  /* 0x0000000000007941 */ /* 0x000fea0003800200 */
.L_x_30:
[----:B------:R-:W0:Y:S01]  /*6bf0*/  LDC.64 R8, c[0x0][0x390] ;  /* 0x0000e400ff087b82 */ /* 0x000e220000000a00 */
[----:B------:R1:W-:Y:S01]  /*6c00*/  STL.64 [R1+0x40], R6 ;  /* 0x0000400601007387 */ /* 0x0003e20000100a00 */
[C---:B0-----:R-:W-:Y:S02]  /*6c10*/  ISETP.GE.U32.AND P0, PT, R8.reuse, 0x2, PT ;  /* 0x000000020800780c */ /* 0x041fe40003f06070 */
[----:B------:R-:W-:Y:S02]  /*6c20*/  IADD3 R2, P1, PT, R8, -0x1, RZ ;  /* 0xffffffff08027810 */ /* 0x000fe40007f3e0ff */
[C---:B------:R-:W-:Y:S02]  /*6c30*/  ISETP.GE.AND.EX P0, PT, R9.reuse, RZ, PT, P0 ;  /* 0x000000ff0900720c */ /* 0x040fe40003f06300 */
[----:B------:R-:W-:-:S11]  /*6c40*/  IADD3.X R3, PT, PT, R9, -0x1, RZ, P1, !PT ;  /* 0xffffffff09037810 */ /* 0x000fd60000ffe4ff */
[----:B-1----:R-:W-:Y:S05]  /*6c50*/  @!P0 BRA `(.L_x_33) ;  /* 0x0000004000ac8947 */ /* 0x002fea0003800000 */
[----:B------:R-:W-:Y:S01]  /*6c60*/  IADD3 R6, P1, PT, R8, -0x2, RZ ;  /* 0xfffffffe08067810 */ /* 0x000fe20007f3e0ff */
[----:B------:R-:W-:Y:S01]  /*6c70*/  UMOV UR12, 0x1 ;  /* 0x00000001000c7882 */ /* 0x000fe20000000000 */
[----:B------:R-:W-:Y:S02]  /*6c80*/  UMOV UR4, URZ ;  /* 0x000000ff00047c82 */ /* 0x000fe40008000000 */
[----:B------:R-:W-:Y:S02]  /*6c90*/  ISETP.GE.U32.AND P0, PT, R6, 0x7, PT ;  /* 0x000000070600780c */ /* 0x000fe40003f06070 */
[----:B------:R-:W-:-:S04]  /*6ca0*/  IADD3.X R9, PT, PT, R9, -0x1, RZ, P1, !PT ;  /* 0xffffffff09097810 */ /* 0x000fc80000ffe4ff */
[----:B------:R-:W-:-:S13]  /*6cb0*/  ISETP.GE.U32.AND.EX P0, PT, R9, RZ, PT, P0 ;  /* 0x000000ff0900720c */ /* 0x000fda0003f06100 */
[----:B------:R-:W-:Y:S05]  /*6cc0*/  @!P0 BRA `(.L_x_34) ;  /* 0x0000002000648947 */ /* 0x000fea0003800000 */
[----:B------:R-:W-:Y:S01]  /*6cd0*/  VIADD R6, R1, 0x60 ;  /* 0x0000006001067836 */ /* 0x000fe20000000000 */
[----:B------:R-:W-:Y:S01]  /*6ce0*/  UMOV UR12, 0x1 ;  /* 0x00000001000c7882 */ /* 0x000fe20000000000 */
[----:B------:R-:W-:Y:S01]  /*6cf0*/  UMOV UR6, URZ ;  /* 0x000000ff00067c82 */ /* 0x000fe20008000000 */
[----:B------:R-:W-:Y:S01]  /*6d00*/  UMOV UR5, URZ ;  /* 0x000000ff00057c82 */ /* 0x000fe20008000000 */
[----:B------:R-:W-:Y:S01]  /*6d10*/  IMAD.U32 R7, R8, 0x8, R6 ;  /* 0x0000000808077824 */ /* 0x000fe200078e0006 */
[----:B------:R-:W-:-:S04]  /*6d20*/  UMOV UR9, 0xfffffff7 ;  /* 0xfffffff700097882 */ /* 0x000fc80000000000 */
[----:B------:R-:W-:-:S07]  /*6d30*/  IADD3 R7, PT, PT, R7, -0x20, RZ ;  /* 0xffffffe007077810 */ /* 0x000fce0007ffe0ff */
.L_x_83:
[----:B---3--:R-:W2:Y:S01]  /*6d40*/  LDL.64 R16, [R7+0x18] ;  /* 0x0000180007107983 */ /* 0x008ea20000100a00 */
[----:B------:R-:W-:Y:S01]  /*6d50*/  BSSY.RECONVERGENT B0, `(.L_x_35) ;  /* 0x0000019000007945 */ /* 0x000fe20003800200 */
[----:B--2---:R-:W-:-:S13]  /*6d60*/  ISETP.NE.U32.AND P0, PT, R17, RZ, PT ;  /* 0x000000ff1100720c */ /* 0x004fda0003f05070 */
[----:B------:R-:W-:Y:S05]  /*6d70*/  @P0 BRA `(.L_x_36) ;  /* 0x0000000000500947 */ /* 0x000fea0003800000 */
[----:B------:R-:W0:Y:S01]  /*6d80*/  I2F.U32.RP R10, R16 ;  /* 0x00000010000a7306 */ /* 0x000e220000209000 */
[----:B------:R-:W-:Y:S01]  /*6d90*/  IMAD.MOV R11, RZ, RZ, -R16 ;  /* 0x000000ffff0b7224 */ /* 0x000fe200078e0a10 */
[----:B------:R-:W-:-:S06]  /*6da0*/  ISETP.NE.U32.AND P1, PT, R16, RZ, PT ;  /* 0x000000ff1000720c */ /* 0x000fcc0003f25070 */
[----:B0-----:R-:W0:Y:S02]  /*6db0*/  MUFU.RCP R10, R10 ;  /* 0x0000000a000a7308 */ /* 0x001e240000001000 */
[----:B0-----:R-:W-:-:S06]  /*6dc0*/  VIADD R8, R10, 0xffffffe ;  /* 0x0ffffffe0a087836 */ /* 0x001fcc0000000000 */
[----:B------:R0:W1:Y:S02]  /*6dd0*/  F2I.FTZ.U32.TRUNC.NTZ R9, R8 ;  /* 0x0000000800097305 */ /* 0x000064000021f000 */
[----:B0-----:R-:W-:Y:S02]  /*6de0*/  HFMA2 R8, -RZ, RZ, 0, 0 ;  /* 0x00000000ff087431 */ /* 0x001fe400000001ff */
[----:B-1----:R-:W-:-:S04]  /*6df0*/  IMAD R11, R11, R9, RZ ;  /* 0x000000090b0b7224 */ /* 0x002fc800078e02ff */
[----:B------:R-:W-:-:S04]  /*6e00*/  IMAD.HI.U32 R12, R9, R11, R8 ;  /* 0x0000000b090c7227 */ /* 0x000fc800078e0008 */
[----:B------:R-:W-:Y:S02]  /*6e10*/  IMAD.MOV.U32 R11, RZ, RZ, RZ ;  /* 0x000000ffff0b7224 */ /* 0x000fe400078e00ff */
[----:B------:R-:W-:-:S04]  /*6e20*/  IMAD.HI.U32 R12, R12, R21, RZ ;  /* 0x000000150c0c7227 */ /* 0x000fc800078e00ff */
[----:B------:R-:W-:-:S04]  /*6e30*/  IMAD.MOV R12, RZ, RZ, -R12 ;  /* 0x000000ffff0c7224 */ /* 0x000fc800078e0a0c */
[----:B------:R-:W-:-:S05]  /*6e40*/  IMAD R9, R16, R12, R21 ;  /* 0x0000000c10097224 */ /* 0x000fca00078e0215 */
[----:B------:R-:W-:-:S13]  /*6e50*/  ISETP.GE.U32.AND P0, PT, R9, R16, PT ;  /* 0x000000100900720c */ /* 0x000fda0003f06070 */
[----:B------:R-:W-:-:S05]  /*6e60*/  @P0 IMAD.IADD R9, R9, 0x1, -R16 ;  /* 0x0000000109090824 */ /* 0x000fca00078e0a10 */
[----:B------:R-:W-:-:S13]  /*6e70*/  ISETP.GE.U32.AND P0, PT, R9, R16, PT ;  /* 0x000000100900720c */ /* 0x000fda0003f06070 */
[----:B------:R-:W-:Y:S02]  /*6e80*/  @P0 IADD3 R9, PT, PT, -R16, R9, RZ ;  /* 0x0000000910090210 */ /* 0x000fe40007ffe1ff */
[----:B------:R-:W-:-:S05]  /*6e90*/  @!P1 LOP3.LUT R9, RZ, R16, RZ, 0x33, !PT ;  /* 0x00000010ff099212 */ /* 0x000fca00078e33ff */
[----:B------:R-:W-:Y:S01]  /*6ea0*/  IMAD.MOV.U32 R10, RZ, RZ, R9 ;  /* 0x000000ffff0a7224 */ /* 0x000fe200078e0009 */
[----:B------:R-:W-:Y:S06]  /*6eb0*/  BRA `(.L_x_37) ;  /* 0x0000000000087947 */ /* 0x000fec0003800000 */
.L_x_36:
[----:B------:R-:W-:-:S07]  /*6ec0*/  MOV R18, 0x6ee0 ;  /* 0x00006ee000127802 */ /* 0x000fce0000000f00 */
[----:B------:R-:W-:Y:S05]  /*6ed0*/  CALL.REL.NOINC `($__internal_1_$__cuda_sm20_rem_s64) ;  /* 0x0000005800807944 */ /* 0x000fea0003c00000 */
.L_x_37:
[----:B------:R-:W-:Y:S05]  /*6ee0*/  BSYNC.RECONVERGENT B0 ;  /* 0x0000000000007941 */ /* 0x000fea0003800200 */
.L_x_35:
[----:B------:R-:W2:Y:S01]  /*6ef0*/  LDL.64 R8, [R7+0x10] ;  /* 0x0000100007087983 */ /* 0x000ea20000100a00 */
[----:B------:R-:W-:Y:S01]  /*6f00*/  BSSY.RECONVERGENT B0, `(.L_x_38) ;  /* 0x0000020000007945 */ /* 0x000fe20003800200 */
[----:B--2---:R-:W-:-:S13]  /*6f10*/  ISETP.NE.U32.AND P0, PT, R9, RZ, PT ;  /* 0x000000ff0900720c */ /* 0x004fda0003f05070 */
[----:B------:R-:W-:Y:S05]  /*6f20*/  @P0 BRA `(.L_x_39) ;  /* 0x0000000000540947 */ /* 0x000fea0003800000 */
[----:B------:R-:W0:Y:S01]  /*6f30*/  I2F.U32.RP R11, R8 ;  /* 0x00000008000b7306 */ /* 0x000e220000209000 */
[----:B------:R-:W-:Y:S01]  /*6f40*/  IMAD.MOV R15, RZ, RZ, -R8 ;  /* 0x000000ffff0f7224 */ /* 0x000fe200078e0a08 */
[----:B------:R-:W-:-:S06]  /*6f50*/  ISETP.NE.U32.AND P2, PT, R8, RZ, PT ;  /* 0x000000ff0800720c */ /* 0x000fcc0003f45070 */
[----:B0-----:R-:W0:Y:S02]  /*6f60*/  MUFU.RCP R11, R11 ;  /* 0x0000000b000b7308 */ /* 0x001e240000001000 */
[----:B0-----:R-:W-:Y:S01]  /*6f70*/  IADD3 R12, PT, PT, R11, 0xffffffe, RZ ;  /* 0x0ffffffe0b0c7810 */ /* 0x001fe20007ffe0ff */
[----:B------:R-:W-:-:S05]  /*6f80*/  IMAD.MOV.U32 R11, RZ, RZ, RZ ;  /* 0x000000ffff0b7224 */ /* 0x000fca00078e00ff */
[----:B------:R0:W1:Y:S02]  /*6f90*/  F2I.FTZ.U32.TRUNC.NTZ R13, R12 ;  /* 0x0000000c000d7305 */ /* 0x000064000021f000 */
[----:B0-----:R-:W-:Y:S02]  /*6fa0*/  IMAD.MOV.U32 R12, RZ, RZ, RZ ;  /* 0x000000ffff0c7224 */ /* 0x001fe400078e00ff */
[----:B-1----:R-:W-:-:S04]  /*6fb0*/  IMAD R15, R15, R13, RZ ;  /* 0x0000000d0f0f7224 */ /* 0x002fc800078e02ff */
[----:B------:R-:W-:-:S06]  /*6fc0*/  IMAD.HI.U32 R13, R13, R15, R12 ;  /* 0x0000000f0d0d7227 */ /* 0x000fcc00078e000c */
[----:B------:R-:W-:-:S05]  /*6fd0*/  IMAD.HI.U32 R13, R13, R10, RZ ;  /* 0x0000000a0d0d7227 */ /* 0x000fca00078e00ff */
[----:B------:R-:W-:-:S05]  /*6fe0*/  IADD3 R15, PT, PT, -R13, RZ, RZ ;  /* 0x000000ff0d0f7210 */ /* 0x000fca0007ffe1ff */
[----:B------:R-:W-:-:S05]  /*6ff0*/  IMAD R15, R8, R15, R10 ;  /* 0x0000000f080f7224 */ /* 0x000fca00078e020a */
[----:B------:R-:W-:-:S13]  /*7000*/  ISETP.GE.U32.AND P0, PT, R15, R8, PT ;  /* 0x000000080f00720c */ /* 0x000fda0003f06070 */
[----:B------:R-:W-:Y:S02]  /*7010*/  @P0 IMAD.IADD R15, R15, 0x1, -R8 ;  /* 0x000000010f0f0824 */ /* 0x000fe400078e0a08 */
[----:B------:R-:W-:-:S03]  /*7020*/  @P0 VIADD R13, R13, 0x1 ;  /* 0x000000010d0d0836 */ /* 0x000fc60000000000 */
[----:B------:R-:W-:-:S13]  /*7030*/  ISETP.GE.U32.AND P1, PT, R15, R8, PT ;  /* 0x000000080f00720c */ /* 0x000fda0003f26070 */
[----:B------:R-:W-:Y:S02]  /*7040*/  @P1 IADD3 R13, PT, PT, R13, 0x1, RZ ;  /* 0x000000010d0d1810 */ /* 0x000fe40007ffe0ff */
[----:B------:R-:W-:-:S05]  /*7050*/  @!P2 LOP3.LUT R13, RZ, R8, RZ, 0x33, !PT ;  /* 0x00000008ff0da212 */ /* 0x000fca00078e33ff */
[----:B------:R-:W-:Y:S01]  /*7060*/  IMAD.MOV.U32 R10, RZ, RZ, R13 ;  /* 0x000000ffff0a7224 */ /* 0x000fe200078e000d */
[----:B------:R-:W-:Y:S06]  /*7070*/  BRA `(.L_x_40) ;  /* 0x0000000000207947 */ /* 0x000fec0003800000 */
.L_x_39:
[----:B------:R-:W-:Y:S01]  /*7080*/  MOV R17, R10 ;  /* 0x0000000a00117202 */ /* 0x000fe20000000f00 */
[----:B------:R-:W-:Y:S01]  /*7090*/  IMAD.MOV.U32 R16, RZ, RZ, R11 ;  /* 0x000000ffff107224 */ /* 0x000fe200078e000b */
[----:B------:R-:W-:Y:S01]  /*70a0*/  MOV R18, R9 ;  /* 0x0000000900127202 */ /* 0x000fe20000000f00 */
[----:B------:R-:W-:Y:S01]  /*70b0*/  IMAD.MOV.U32 R19, RZ, RZ, R8 ;  /* 0x000000ffff137224 */ /* 0x000fe200078e0008 */
[----:B------:R-:W-:-:S07]  /*70c0*/  MOV R20, 0x70e0 ;  /* 0x000070e000147802 */ /* 0x000fce0000000f00 */
[----:B------:R-:W-:Y:S05]  /*70d0*/  CALL.REL.NOINC `($__internal_0_$__cuda_sm20_div_s64) ;  /* 0x0000005000b07944 */ /* 0x000fea0003c00000 */
[----:B------:R-:W-:Y:S02]  /*70e0*/  IMAD.MOV.U32 R10, RZ, RZ, R12 ;  /* 0x000000ffff0a7224 */ /* 0x000fe400078e000c */
[----:B------:R-:W-:-:S07]  /*70f0*/  IMAD.MOV.U32 R11, RZ, RZ, R13 ;  /* 0x000000ffff0b7224 */ /* 0x000fce00078e000d */
.L_x_40:
[----:B------:R-:W-:Y:S05]  /*7100*/  BSYNC.RECONVERGENT B0 ;  /* 0x0000000000007941 */ /* 0x000fea0003800200 */
.L_x_38:
[----:B------:R0:W-:Y:S01]  /*7110*/  STL.64 [R6+-0x18], R10 ;  /* 0xffffe80a06007387 */ /* 0x0001e20000100a00 */
[----:B------:R-:W-:Y:S01]  /*7120*/  ISETP.NE.U32.AND P0, PT, R9, RZ, PT ;  /* 0x000000ff0900720c */ /* 0x000fe20003f05070 */
[----:B------:R-:W-:-:S12]  /*7130*/  BSSY.RECONVERGENT B0, `(.L_x_41) ;  /* 0x0000019000007945 */ /* 0x000fd80003800200 */
[----:B0-----:R-:W-:Y:S05]  /*7140*/  @P0 BRA `(.L_x_42) ;  /* 0x00000000004c0947 */ /* 0x001fea0003800000 */
[----:B------:R-:W0:Y:S01]  /*7150*/  I2F.U32.RP R12, R8 ;  /* 0x00000008000c7306 */ /* 0x000e220000209000 */
[----:B------:R-:W-:Y:S01]  /*7160*/  IMAD.MOV R9, RZ, RZ, -R8 ;  /* 0x000000ffff097224 */ /* 0x000fe200078e0a08 */
[----:B------:R-:W-:Y:S01]  /*7170*/  ISETP.NE.U32.AND P1, PT, R8, RZ, PT ;  /* 0x000000ff0800720c */ /* 0x000fe20003f25070 */
[----:B------:R-:W-:-:S05]  /*7180*/  IMAD.MOV.U32 R10, RZ, RZ, RZ ;  /* 0x000000ffff0a7224 */ /* 0x000fca00078e00ff */
[----:B0-----:R-:W0:Y:S02]  /*7190*/  MUFU.RCP R12, R12 ;  /* 0x0000000c000c7308 */ /* 0x001e240000001000 */
[----:B0-----:R-:W-:-:S06]  /*71a0*/  IADD3 R11, PT, PT, R12, 0xffffffe, RZ ;  /* 0x0ffffffe0c0b7810 */ /* 0x001fcc0007ffe0ff */
[----:B------:R-:W0:Y:S02]  /*71b0*/  F2I.FTZ.U32.TRUNC.NTZ R11, R11 ;  /* 0x0000000b000b7305 */ /* 0x000e24000021f000 */
[----:B0-----:R-:W-:-:S04]  /*71c0*/  IMAD R9, R9, R11, RZ ;  /* 0x0000000b09097224 */ /* 0x001fc800078e02ff */
[----:B------:R-:W-:-:S04]  /*71d0*/  IMAD.HI.U32 R10, R11, R9, R10 ;  /* 0x000000090b0a7227 */ /* 0x000fc800078e000a */
[----:B------:R-:W-:Y:S02]  /*71e0*/  HFMA2 R11, -RZ, RZ, 0, 0 ;  /* 0x00000000ff0b7431 */ /* 0x000fe400000001ff */
[----:B------:R-:W-:-:S05]  /*71f0*/  IMAD.HI.U32 R9, R10, R21, RZ ;  /* 0x000000150a097227 */ /* 0x000fca00078e00ff */
[----:B------:R-:W-:-:S05]  /*7200*/  IADD3 R9, PT, PT, -R9, RZ, RZ ;  /* 0x000000ff09097210 */ /* 0x000fca0007ffe1ff */
[----:B------:R-:W-:-:S05]  /*7210*/  IMAD R10, R8, R9, R21 ;  /* 0x00000009080a7224 */ /* 0x000fca00078e0215 */
[----:B------:R-:W-:-:S13]  /*7220*/  ISETP.GE.U32.AND P0, PT, R10, R8, PT ;  /* 0x000000080a00720c */ /* 0x000fda0003f06070 */
[----:B------:R-:W-:-:S05]  /*7230*/  @P0 IMAD.IADD R10, R10, 0x1, -R8 ;  /* 0x000000010a0a0824 */ /* 0x000fca00078e0a08 */
[----:B------:R-:W-:-:S13]  /*7240*/  ISETP.GE.U32.AND P0, PT, R10, R8, PT ;  /* 0x000000080a00720c */ /* 0x000fda0003f06070 */
[----:B------:R-:W-:Y:S01]  /*7250*/  @P0 IMAD.IADD R10, R10, 0x1, -R8 ;  /* 0x000000010a0a0824 */ /* 0x000fe200078e0a08 */
[----:B------:R-:W-:Y:S01]  /*7260*/  @!P1 LOP3.LUT R10, RZ, R8, RZ, 0x33, !PT ;  /* 0x00000008ff0a9212 */ /* 0x000fe200078e33ff */
[----:B------:R-:W-:Y:S06]  /*7270*/  BRA `(.L_x_43) ;  /* 0x0000000000107947 */ /* 0x000fec0003800000 */
.L_x_42:
[----:B------:R-:W-:Y:S01]  /*7280*/  IMAD.MOV.U32 R16, RZ, RZ, R8 ;  /* 0x000000ffff107224 */ /* 0x000fe200078e0008 */
[----:B------:R-:W-:Y:S01]  /*7290*/  MOV R18, 0x72c0 ;  /* 0x000072c000127802 */ /* 0x000fe20000000f00 */
[----:B------:R-:W-:-:S07]  /*72a0*/  IMAD.MOV.U32 R17, RZ, RZ, R9 ;  /* 0x000000ffff117224 */ /* 0x000fce00078e0009 */
[----:B------:R-:W-:Y:S05]  /*72b0*/  CALL.REL.NOINC `($__internal_1_$__cuda_sm20_rem_s64) ;  /* 0x0000005400887944 */ /* 0x000fea0003c00000 */
.L_x_43:
[----:B------:R-:W-:Y:S05]  /*72c0*/  BSYNC.RECONVERGENT B0 ;  /* 0x0000000000007941 */ /* 0x000fea0003800200 */
.L_x_41:
[----:B------:R-:W-:-:S04]  /*72d0*/  UIADD3 UR7, UP0, UPT, URZ, UR5, URZ ;  /* 0x00000005ff077290 */ /* 0x000fc8000ff1e0ff */
[----:B------:R-:W-:-:S04]  /*72e0*/  UIADD3.X UR8, UPT, UPT, UR9, 0x6, URZ, UP0, !UPT ;  /* 0x0000000609087890 */ /* 0x000fc800087fe4ff */
[----:B------:R-:W-:-:S09]  /*72f0*/  USHF.R.S64 UR7, UR7, 0x1d, UR8 ;  /* 0x0000001d07077899 */ /* 0x000fd20008001008 */
[----:B------:R-:W2:Y:S01]  /*7300*/  LDL.64 R8, [R4+UR7+0x60] ;  /* 0x0000600704087983 */ /* 0x000ea20008100a00 */
        /* <DEDUP_REMOVED lines=24> */
.L_x_45:
        /* <DEDUP_REMOVED lines=8> */
.L_x_46:
[----:B------:R-:W-:Y:S05]  /*7510*/  BSYNC.RECONVERGENT B0 ;  /* 0x0000000000007941 */ /* 0x000fea0003800200 */
.L_x_44:
        /* <DEDUP_REMOVED lines=8> */
[----:B0-----:R-:W-:-:S06]  /*75a0*/  IADD3 R10, PT, PT, R12, 0xffffffe, RZ ;  /* 0x0ffffffe0c0a7810 */ /* 0x001fcc0007ffe0ff */
[----:B------:R0:W1:Y:S02]  /*75b0*/  F2I.FTZ.U32.TRUNC.NTZ R11, R10 ;  /* 0x0000000a000b7305 */ /* 0x000064000021f000 */
[----:B0-----:R-:W-:Y:S02]  /*75c0*/  IMAD.MOV.U32 R10, RZ, RZ, RZ ;  /* 0x000000ffff0a7224 */ /* 0x001fe400078e00ff */
[----:B-1----:R-:W-:-:S04]  /*75d0*/  IMAD R13, R13, R11, RZ ;  /* 0x0000000b0d0d7224 */ /* 0x002fc800078e02ff */
[----:B------:R-:W-:-:S04]  /*75e0*/  IMAD.HI.U32 R14, R11, R13, R10 ;  /* 0x0000000d0b0e7227 */ /* 0x000fc800078e000a */
[----:B------:R-:W-:Y:S02]  /*75f0*/  IMAD.MOV.U32 R13, RZ, RZ, RZ ;  /* 0x000000ffff0d7224 */ /* 0x000fe400078e00ff */
[----:B------:R-:W-:-:S05]  /*7600*/  IMAD.HI.U32 R14, R14, R21, RZ ;  /* 0x000000150e0e7227 */ /* 0x000fca00078e00ff */
[----:B------:R-:W-:-:S05]  /*7610*/  IADD3 R14, PT, PT, -R14, RZ, RZ ;  /* 0x000000ff0e0e7210 */ /* 0x000fca0007ffe1ff */
[----:B------:R-:W-:-:S05]  /*7620*/  IMAD R11, R16, R14, R21 ;  /* 0x0000000e100b7224 */ /* 0x000fca00078e0215 */
[----:B------:R-:W-:-:S13]  /*7630*/  ISETP.GE.U32.AND P0, PT, R11, R16, PT ;  /* 0x000000100b00720c */ /* 0x000fda0003f06070 */
[----:B------:R-:W-:-:S05]  /*7640*/  @P0 IMAD.IADD R11, R11, 0x1, -R16 ;  /* 0x000000010b0b0824 */ /* 0x000fca00078e0a10 */
[----:B------:R-:W-:-:S13]  /*7650*/  ISETP.GE.U32.AND P0, PT, R11, R16, PT ;  /* 0x000000100b00720c */ /* 0x000fda0003f06070 */
[----:B------:R-:W-:Y:S01]  /*7660*/  @P0 IMAD.IADD R11, R11, 0x1, -R16 ;  /* 0x000000010b0b0824 */ /* 0x000fe200078e0a10 */
[----:B------:R-:W-:-:S04]  /*7670*/  @!P1 LOP3.LUT R11, RZ, R16, RZ, 0x33, !PT ;  /* 0x00000010ff0b9212 */ /* 0x000fc800078e33ff */
[----:B------:R-:W-:Y:S01]  /*7680*/  MOV R12, R11 ;  /* 0x0000000b000c7202 */ /* 0x000fe20000000f00 */
[----:B------:R-:W-:Y:S06]  /*7690*/  BRA `(.L_x_49) ;  /* 0x0000000000107947 */ /* 0x000fec0003800000 */
.L_x_48:
[----:B------:R-:W-:-:S07]  /*76a0*/  MOV R18, 0x76c0 ;  /* 0x000076c000127802 */ /* 0x000fce0000000f00 */
[----:B------:R-:W-:Y:S05]  /*76b0*/  CALL.REL.NOINC `($__internal_1_$__cuda_sm20_rem_s64) ;  /* 0x0000005000887944 */ /* 0x000fea0003c00000 */
[----:B------:R-:W-:Y:S01]  /*76c0*/  IMAD.MOV.U32 R12, RZ, RZ, R10 ;  /* 0x000000ffff0c7224 */ /* 0x000fe200078e000a */
[----:B------:R-:W-:-:S07]  /*76d0*/  MOV R13, R11 ;  /* 0x0000000b000d7202 */ /* 0x000fce0000000f00 */
.L_x_49:
[----:B------:R-:W-:Y:S05]  /*76e0*/  BSYNC.RECONVERGENT B0 ;  /* 0x0000000000007941 */ /* 0x000fea0003800200 */
.L_x_47:
        /* <DEDUP_REMOVED lines=11> */
[----:B0-----:R-:W-:Y:S01]  /*77a0*/  VIADD R14, R11, 0xffffffe ;  /* 0x0ffffffe0b0e7836 */ /* 0x001fe20000000000 */
[----:B------:R-:W-:-:S05]  /*77b0*/  MOV R11, RZ ;  /* 0x000000ff000b7202 */ /* 0x000fca0000000f00 */
[----:B------:R0:W1:Y:S02]  /*77c0*/  F2I.FTZ.U32.TRUNC.NTZ R15, R14 ;  /* 0x0000000e000f7305 */ /* 0x000064000021f000 */
[----:B0-----:R-:W-:Y:S02]  /*77d0*/  HFMA2 R14, -RZ, RZ, 0, 0 ;  /* 0x00000000ff0e7431 */ /* 0x001fe400000001ff */
[----:B-1----:R-:W-:-:S04]  /*77e0*/  IMAD R13, R13, R15, RZ ;  /* 0x0000000f0d0d7224 */ /* 0x002fc800078e02ff */
[----:B------:R-:W-:-:S06]  /*77f0*/  IMAD.HI.U32 R15, R15, R13, R14 ;  /* 0x0000000d0f0f7227 */ /* 0x000fcc00078e000e */
[----:B------:R-:W-:-:S04]  /*7800*/  IMAD.HI.U32 R15, R15, R12, RZ ;  /* 0x0000000c0f0f7227 */ /* 0x000fc800078e00ff */
[----:B------:R-:W-:-:S04]  /*7810*/  IMAD.MOV R13, RZ, RZ, -R15 ;  /* 0x000000ffff0d7224 */ /* 0x000fc800078e0a0f */
[----:B------:R-:W-:-:S05]  /*7820*/  IMAD R13, R10, R13, R12 ;  /* 0x0000000d0a0d7224 */ /* 0x000fca00078e020c */
[----:B------:R-:W-:-:S13]  /*7830*/  ISETP.GE.U32.AND P0, PT, R13, R10, PT ;  /* 0x0000000a0d00720c */ /* 0x000fda0003f06070 */
[----:B------:R-:W-:Y:S01]  /*7840*/  @P0 IMAD.IADD R13, R13, 0x1, -R10 ;  /* 0x000000010d0d0824 */ /* 0x000fe200078e0a0a */
[----:B------:R-:W-:-:S04]  /*7850*/  @P0 IADD3 R15, PT, PT, R15, 0x1, RZ ;  /* 0x000000010f0f0810 */ /* 0x000fc80007ffe0ff */
[----:B------:R-:W-:-:S13]  /*7860*/  ISETP.GE.U32.AND P1, PT, R13, R10, PT ;  /* 0x0000000a0d00720c */ /* 0x000fda0003f26070 */
[----:B------:R-:W-:Y:S01]  /*7870*/  @P1 VIADD R15, R15, 0x1 ;  /* 0x000000010f0f1836 */ /* 0x000fe20000000000 */
[----:B------:R-:W-:-:S05]  /*7880*/  @!P2 LOP3.LUT R15, RZ, R10, RZ, 0x33, !PT ;  /* 0x0000000aff0fa212 */ /* 0x000fca00078e33ff */
[----:B------:R-:W-:Y:S01]  /*7890*/  IMAD.MOV.U32 R10, RZ, RZ, R15 ;  /* 0x000000ffff0a7224 */ /* 0x000fe200078e000f */
[----:B------:R-:W-:Y:S06]  /*78a0*/  BRA `(.L_x_52) ;  /* 0x0000000000207947 */ /* 0x000fec0003800000 */
.L_x_51:
[----:B------:R-:W-:Y:S01]  /*78b0*/  IMAD.MOV.U32 R17, RZ, RZ, R12 ;  /* 0x000000ffff117224 */ /* 0x000fe200078e000c */
[----:B------:R-:W-:Y:S01]  /*78c0*/  MOV R19, R10 ;  /* 0x0000000a00137202 */ /* 0x000fe20000000f00 */
[----:B------:R-:W-:Y:S01]  /*78d0*/  IMAD.MOV.U32 R16, RZ, RZ, R13 ;  /* 0x000000ffff107224 */ /* 0x000fe200078e000d */
[----:B------:R-:W-:Y:S01]  /*78e0*/  MOV R20, 0x7910 ;  /* 0x0000791000147802 */ /* 0x000fe20000000f00 */
[----:B------:R-:W-:-:S07]  /*78f0*/  IMAD.MOV.U32 R18, RZ, RZ, R11 ;  /* 0x000000ffff127224 */ /* 0x000fce00078e000b */
[----:B------:R-:W-:Y:S05]  /*7900*/  CALL.REL.NOINC `($__internal_0_$__cuda_sm20_div_s64) ;  /* 0x0000004800a47944 */ /* 0x000fea0003c00000 */
[----:B------:R-:W-:Y:S01]  /*7910*/  IMAD.MOV.U32 R10, RZ, RZ, R12 ;  /* 0x000000ffff0a7224 */ /* 0x000fe200078e000c */
[----:B------:R-:W-:-:S07]  /*7920*/  MOV R11, R13 ;  /* 0x0000000d000b7202 */ /* 0x000fce0000000f00 */
.L_x_52:
[----:B------:R-:W-:Y:S05]  /*7930*/  BSYNC.RECONVERGENT B0 ;  /* 0x0000000000007941 */ /* 0x000fea0003800200 */
.L_x_50:
[----:B------:R0:W-:Y:S04]  /*7940*/  STL.128 [R6+-0x10], R8 ;  /* 0xfffff00806007387 */ /* 0x0001e80000100c00 */
[----:B------:R-:W2:Y:S01]  /*7950*/  LDL.64 R16, [R7] ;  /* 0x0000000007107983 */ /* 0x000ea20000100a00 */
[----:B------:R-:W-:Y:S01]  /*7960*/  BSSY.RECONVERGENT B0, `(.L_x_53) ;  /* 0x0000019000007945 */ /* 0x000fe20003800200 */
[----:B--2---:R-:W-:-:S13]  /*7970*/  ISETP.NE.U32.AND P0, PT, R17, RZ, PT ;  /* 0x000000ff1100720c */ /* 0x004fda0003f05070 */
[----:B0-----:R-:W-:Y:S05]  /*7980*/  @P0 BRA `(.L_x_54) ;  /* 0x0000000000500947 */ /* 0x001fea0003800000 */
        /* <DEDUP_REMOVED lines=20> */
.L_x_54:
[----:B------:R-:W-:-:S07]  /*7ad0*/  MOV R18, 0x7af0 ;  /* 0x00007af000127802 */ /* 0x000fce0000000f00 */
[----:B------:R-:W-:Y:S05]  /*7ae0*/  CALL.REL.NOINC `($__internal_1_$__cuda_sm20_rem_s64) ;  /* 0x0000004c007c7944 */ /* 0x000fea0003c00000 */
.L_x_55:
[----:B------:R-:W-:Y:S05]  /*7af0*/  BSYNC.RECONVERGENT B0 ;  /* 0x0000000000007941 */ /* 0x000fea0003800200 */
.L_x_53:
        /* <DEDUP_REMOVED lines=28> */
.L_x_57:
        /* <DEDUP_REMOVED lines=8> */
.L_x_58:
[----:B------:R-:W-:Y:S05]  /*7d40*/  BSYNC.RECONVERGENT B0 ;  /* 0x0000000000007941 */ /* 0x000fea0003800200 */
.L_x_56:
[----:B------:R-:W2:Y:S01]  /*7d50*/  LDL.64 R16, [R7+-0x8] ;  /* 0xfffff80007107983 */ /* 0x000ea20000100a00 */
        /* <DEDUP_REMOVED lines=23> */
.L_x_60:
[----:B------:R-:W-:-:S07]  /*7ed0*/  MOV R18, 0x7ef0 ;  /* 0x00007ef000127802 */ /* 0x000fce0000000f00 */
[----:B------:R-:W-:Y:S05]  /*7ee0*/  CALL.REL.NOINC `($__internal_1_$__cuda_sm20_rem_s64) ;  /* 0x00000048007c7944 */ /* 0x000fea0003c00000 */
[----:B------:R-:W-:Y:S01]  /*7ef0*/  IMAD.MOV.U32 R12, RZ, RZ, R10 ;  /* 0x000000ffff0c7224 */ /* 0x000fe200078e000a */
[----:B------:R-:W-:-:S07]  /*7f00*/  MOV R13, R11 ;  /* 0x0000000b000d7202 */ /* 0x000fce0000000f00 */
.L_x_61:
[----:B------:R-:W-:Y:S05]  /*7f10*/  BSYNC.RECONVERGENT B0 ;  /* 0x0000000000007941 */ /* 0x000fea0003800200 */
.L_x_59:
        /* <DEDUP_REMOVED lines=28> */
.L_x_63:
        /* <DEDUP_REMOVED lines=8> */
.L_x_64:
[----:B------:R-:W-:Y:S05]  /*8160*/  BSYNC.RECONVERGENT B0 ;  /* 0x0000000000007941 */ /* 0x000fea0003800200 */
.L_x_62:
[----:B------:R0:W-:Y:S04]  /*8170*/  STL.128 [R6], R8 ;  /* 0x0000000806007387 */ /* 0x0001e80000100c00 */
[----:B------:R-:W2:Y:S01]  /*8180*/  LDL.64 R16, [R7+-0x10] ;  /* 0xfffff00007107983 */ /* 0x000ea20000100a00 */
        /* <DEDUP_REMOVED lines=23> */
.L_x_66:
[----:B------:R-:W-:-:S07]  /*8300*/  MOV R18, 0x8320 ;  /* 0x0000832000127802 */ /* 0x000fce0000000f00 */
[----:B------:R-:W-:Y:S05]  /*8310*/  CALL.REL.NOINC `($__internal_1_$__cuda_sm20_rem_s64) ;  /* 0x0000004400707944 */ /* 0x000fea0003c00000 */
.L_x_67:
[----:B------:R-:W-:Y:S05]  /*8320*/  BSYNC.RECONVERGENT B0 ;  /* 0x0000000000007941 */ /* 0x000fea0003800200 */
.L_x_65:
        /* <DEDUP_REMOVED lines=28> */
.L_x_69:
        /* <DEDUP_REMOVED lines=8> */
.L_x_70:
[----:B------:R-:W-:Y:S05]  /*8570*/  BSYNC.RECONVERGENT B0 ;  /* 0x0000000000007941 */ /* 0x000fea0003800200 */
.L_x_68:
        /* <DEDUP_REMOVED lines=24> */
.L_x_72:
[----:B------:R-:W-:-:S07]  /*8700*/  MOV R18, 0x8720 ;  /* 0x0000872000127802 */ /* 0x000fce0000000f00 */
[----:B------:R-:W-:Y:S05]  /*8710*/  CALL.REL.NOINC `($__internal_1_$__cuda_sm20_rem_s64) ;  /* 0x0000004000707944 */ /* 0x000fea0003c00000 */
[----:B------:R-:W-:Y:S01]  /*8720*/  IMAD.MOV.U32 R12, RZ, RZ, R10 ;  /* 0x000000ffff0c7224 */ /* 0x000fe200078e000a */
[----:B------:R-:W-:-:S07]  /*8730*/  MOV R13, R11 ;  /* 0x0000000b000d7202 */ /* 0x000fce0000000f00 */
.L_x_73:
[----:B------:R-:W-:Y:S05]  /*8740*/  BSYNC.RECONVERGENT B0 ;  /* 0x0000000000007941 */ /* 0x000fea0003800200 */
.L_x_71:
        /* <DEDUP_REMOVED lines=28> */
.L_x_75:
        /* <DEDUP_REMOVED lines=8> */
.L_x_76:
[----:B------:R-:W-:Y:S05]  /*8990*/  BSYNC.RECONVERGENT B0 ;  /* 0x0000000000007941 */ /* 0x000fea0003800200 */
.L_x_74:
[----:B------:R0:W-:Y:S04]  /*89a0*/  STL.128 [R6+0x10], R8 ;  /* 0x0000100806007387 */ /* 0x0001e80000100c00 */
        /* <DEDUP_REMOVED lines=24> */
.L_x_78:
[----:B------:R-:W-:-:S07]  /*8b30*/  MOV R18, 0x8b50 ;  /* 0x00008b5000127802 */ /* 0x000fce0000000f00 */
[----:B------:R-:W-:Y:S05]  /*8b40*/  CALL.REL.NOINC `($__internal_1_$__cuda_sm20_rem_s64) ;  /* 0x0000003c00647944 */ /* 0x000fea0003c00000 */
.L_x_79:
[----:B------:R-:W-:Y:S05]  /*8b50*/  BSYNC.RECONVERGENT B0 ;  /* 0x0000000000007941 */ /* 0x000fea0003800200 */
.L_x_77:
        /* <DEDUP_REMOVED lines=26> */
.L_x_81:
        /* <DEDUP_REMOVED lines=8> */
.L_x_82:
[----:B------:R-:W-:Y:S05]  /*8d80*/  BSYNC.RECONVERGENT B0 ;  /* 0x0000000000007941 */ /* 0x000fea0003800200 */
.L_x_80:
[----:B------:R-:W-:Y:S01]  /*8d90*/  UIADD3 UR12, UP0, UPT, UR12, 0x8, URZ ;  /* 0x000000080c0c7890 */ /* 0x000fe2000ff1e0ff */
[----:B------:R-:W-:Y:S01]  /*8da0*/  LOP3.LUT R10, R2, 0xfffffff8, RZ, 0xc0, !PT ;  /* 0xfffffff8020a7812 */ /* 0x000fe200078ec0ff */
[----:B------:R0:W-:Y:S01]  /*8db0*/  STL.64 [R6+0x20], R8 ;  /* 0x0000200806007387 */ /* 0x0001e20000100a00 */
[----:B------:R-:W-:Y:S01]  /*8dc0*/  IADD3 R7, PT, PT, R7, -0x40, RZ ;  /* 0xffffffc007077810 */ /* 0x000fe20007ffe0ff */
[----:B------:R-:W-:Y:S02]  /*8dd0*/  UIADD3.X UR6, UPT, UPT, URZ, UR6, URZ, UP0, !UPT ;  /* 0x00000006ff067290 */ /* 0x000fe400087fe4ff */
[----:B------:R-:W-:Y:S01]  /*8de0*/  IADD3 R10, P1, PT, -R10, UR12, RZ ;  /* 0x0000000c0a0a7c10 */ /* 0x000fe2000ff3e1ff */
[----:B------:R-:W-:-:S03]  /*8df0*/  UIADD3 UR5, UP0, UPT, URZ, UR5, URZ ;  /* 0x00000005ff057290 */ /* 0x000fc6000ff1e0ff */
[----:B------:R-:W-:Y:S01]  /*8e00*/  ISETP.NE.U32.AND P0, PT, R10, 0x1, PT ;  /* 0x000000010a00780c */ /* 0x000fe20003f05070 */
[----:B------:R-:W-:Y:S01]  /*8e10*/  UIADD3.X UR9, UPT, UPT, UR9, -0x8, URZ, UP0, !UPT ;  /* 0xfffffff809097890 */ /* 0x000fe200087fe4ff */
[----:B------:R-:W-:Y:S01]  /*8e20*/  IADD3.X R10, PT, PT, ~R3, UR6, RZ, P1, !PT ;  /* 0x00000006030a7c10 */ /* 0x000fe20008ffe5ff */
[----:B0-----:R-:W-:-:S03]  /*8e30*/  VIADD R6, R6, 0x40 ;  /* 0x0000004006067836 */ /* 0x001fc60000000000 */
[----:B------:R-:W-:-:S13]  /*8e40*/  ISETP.NE.AND.EX P0, PT, R10, RZ, PT, P0 ;  /* 0x000000ff0a00720c */ /* 0x000fda0003f05300 */
[----:B------:R-:W-:Y:S05]  /*8e50*/  @P0 BRA `(.L_x_83) ;  /* 0xffffffdc00b80947 */ /* 0x000fea000383ffff */
.L_x_34:
[----:B------:R-:W-:-:S04]  /*8e60*/  LOP3.LUT R6, R2, 0x7, RZ, 0xc0, !PT ;  /* 0x0000000702067812 */ /* 0x000fc800078ec0ff */
[----:B------:R-:W-:-:S04]  /*8e70*/  ISETP.NE.U32.AND P0, PT, R6, RZ, PT ;  /* 0x000000ff0600720c */ /* 0x000fc80003f05070 */
[----:B------:R-:W-:-:S13]  /*8e80*/  ISETP.NE.AND.EX P0, PT, RZ, RZ, PT, P0 ;  /* 0x000000ffff00720c */ /* 0x000fda0003f05300 */
[----:B------:R-:W-:Y:S05]  /*8e90*/  @!P0 BRA `(.L_x_33) ;  /* 0x00000020001c8947 */ /* 0x000fea0003800000 */
[----:B------:R-:W-:-:S04]  /*8ea0*/  ISETP.GE.U32.AND P0, PT, R6, 0x4, PT ;  /* 0x000000040600780c */ /* 0x000fc80003f06070 */
[----:B------:R-:W-:-:S13]  /*8eb0*/  ISETP.GE.U32.AND.EX P0, PT, RZ, RZ, PT, P0 ;  /* 0x000000ffff00720c */ /* 0x000fda0003f06100 */
[----:B------:R-:W-:Y:S05]  /*8ec0*/  @!P0 BRA `(.L_x_84) ;  /* 0x0000001000848947 */ /* 0x000fea0003800000 */
[----:B------:R-:W0:Y:S02]  /*8ed0*/  LDC R6, c[0x0][0x390] ;  /* 0x0000e400ff067b82 */ /* 0x000e240000000800 */
[----:B0-----:R-:W-:-:S05]  /*8ee0*/  VIADD R6, R6, -UR12 ;  /* 0x8000000c06067c36 */ /* 0x001fca0008000000 */
[----:B------:R-:W-:-:S05]  /*8ef0*/  LEA R6, R6, R1, 0x3 ;  /* 0x0000000106067211 */ /* 0x000fca00078e18ff */
        /* <DEDUP_REMOVED lines=24> */
.L_x_86:
[----:B------:R-:W-:-:S07]  /*9080*/  MOV R18, 0x90a0 ;  /* 0x000090a000127802 */ /* 0x000fce0000000f00 */
[----:B------:R-:W-:Y:S05]  /*9090*/  CALL.REL.NOINC `($__internal_1_$__cuda_sm20_rem_s64) ;  /* 0x0000003800107944 */ /* 0x000fea0003c00000 */
[----:B------:R-:W-:Y:S01]  /*90a0*/  MOV R8, R10 ;  /* 0x0000000a00087202 */ /* 0x000fe20000000f00 */
[----:B------:R-:W-:-:S07]  /*90b0*/  IMAD.MOV.U32 R9, RZ, RZ, R11 ;  /* 0x000000ffff097224 */ /* 0x000fce00078e000b */
.L_x_87:
[----:B------:R-:W-:Y:S05]  /*90c0*/  BSYNC.RECONVERGENT B0 ;  /* 0x0000000000007941 */ /* 0x000fea0003800200 */
.L_x_85:
[----:B------:R-:W-:-:S04]  /*90d0*/  USHF.R.S64 UR5, URZ, 0x1d, UR12 ;  /* 0x0000001dff057899 */ /* 0x000fc8000800100c */
[----:B------:R-:W-:-:S09]  /*90e0*/  ULOP3.LUT UR5, UR5, 0xfffffff8, URZ, 0x3c, !UPT ;  /* 0xfffffff805057892 */ /* 0x000fd2000f8e3cff */
[----:B------:R-:W2:Y:S01]  /*90f0*/  LDL.64 R6, [R4+UR5+0x60] ;  /* 0x0000600504067983 */ /* 0x000ea20008100a00 */
[----:B------:R-:W-:Y:S01]  /*9100*/  BSSY.RECONVERGENT B0, `(.L_x_88) ;  /* 0x000001f000007945 */ /* 0x000fe20003800200 */
[----:B--2---:R-:W-:-:S13]  /*9110*/  ISETP.NE.U32.AND P0, PT, R7, RZ, PT ;  /* 0x000000ff0700720c */ /* 0x004fda0003f05070 */
[----:B------:R-:W-:Y:S05]  /*9120*/  @P0 BRA `(.L_x_89) ;  /* 0x0000000000500947 */ /* 0x000fea0003800000 */
[----:B------:R-:W0:Y:S01]  /*9130*/  I2F.U32.RP R7, R6 ;  /* 0x0000000600077306 */ /* 0x000e220000209000 */
[----:B------:R-:W-:Y:S02]  /*9140*/  IADD3 R9, PT, PT, RZ, -R6, RZ ;  /* 0x80000006ff097210 */ /* 0x000fe40007ffe0ff */
[----:B------:R-:W-:-:S05]  /*9150*/  ISETP.NE.U32.AND P2, PT, R6, RZ, PT ;  /* 0x000000ff0600720c */ /* 0x000fca0003f45070 */
[----:B0-----:R-:W0:Y:S02]  /*9160*/  MUFU.RCP R7, R7 ;  /* 0x0000000700077308 */ /* 0x001e240000001000 */
[----:B0-----:R-:W-:-:S06]  /*9170*/  VIADD R10, R7, 0xffffffe ;  /* 0x0ffffffe070a7836 */ /* 0x001fcc0000000000 */
[----:B------:R0:W1:Y:S02]  /*9180*/  F2I.FTZ.U32.TRUNC.NTZ R11, R10 ;  /* 0x0000000a000b7305 */ /* 0x000064000021f000 */
[----:B0-----:R-:W-:Y:S02]  /*9190*/  IMAD.MOV.U32 R10, RZ, RZ, RZ ;  /* 0x000000ffff0a7224 */ /* 0x001fe400078e00ff */
[----:B-1----:R-:W-:-:S04]  /*91a0*/  IMAD R9, R9, R11, RZ ;  /* 0x0000000b09097224 */ /* 0x002fc800078e02ff */
[----:B------:R-:W-:-:S06]  /*91b0*/  IMAD.HI.U32 R11, R11, R9, R10 ;  /* 0x000000090b0b7227 */ /* 0x000fcc00078e000a */
[----:B------:R-:W-:-:S04]  /*91c0*/  IMAD.HI.U32 R10, R11, R8, RZ ;  /* 0x000000080b0a7227 */ /* 0x000fc800078e00ff */
[----:B------:R-:W-:Y:S02]  /*91d0*/  HFMA2 R11, -RZ, RZ, 0, 0 ;  /* 0x00000000ff0b7431 */ /* 0x000fe400000001ff */
[----:B------:R-:W-:-:S04]  /*91e0*/  IMAD.MOV R9, RZ, RZ, -R10 ;  /* 0x000000ffff097224 */ /* 0x000fc800078e0a0a */
[----:B------:R-:W-:-:S05]  /*91f0*/  IMAD R9, R6, R9, R8 ;  /* 0x0000000906097224 */ /* 0x000fca00078e0208 */
[----:B------:R-:W-:-:S13]  /*9200*/  ISETP.GE.U32.AND P0, PT, R9, R6, PT ;  /* 0x000000060900720c */ /* 0x000fda0003f06070 */
[----:B------:R-:W-:Y:S01]  /*9210*/  @P0 IADD3 R9, PT, PT, -R6, R9, RZ ;  /* 0x0000000906090210 */ /* 0x000fe20007ffe1ff */
[----:B------:R-:W-:-:S03]  /*9220*/  @P0 VIADD R10, R10, 0x1 ;  /* 0x000000010a0a0836 */ /* 0x000fc60000000000 */
[----:B------:R-:W-:-:S13]  /*9230*/  ISETP.GE.U32.AND P1, PT, R9, R6, PT ;  /* 0x000000060900720c */ /* 0x000fda0003f26070 */
[----:B------:R-:W-:Y:S01]  /*9240*/  @P1 VIADD R10, R10, 0x1 ;  /* 0x000000010a0a1836 */ /* 0x000fe20000000000 */
[----:B------:R-:W-:Y:S01]  /*9250*/  @!P2 LOP3.LUT R10, RZ, R6, RZ, 0x33, !PT ;  /* 0x00000006ff0aa212 */ /* 0x000fe200078e33ff */
[----:B------:R-:W-:Y:S06]  /*9260*/  BRA `(.L_x_90) ;  /* 0x0000000000207947 */ /* 0x000fec0003800000 */
.L_x_89:
        /* <DEDUP_REMOVED lines=8> */
.L_x_90:
[----:B------:R-:W-:Y:S05]  /*92f0*/  BSYNC.RECONVERGENT B0 ;  /* 0x0000000000007941 */ /* 0x000fea0003800200 */
.L_x_88:
[----:B------:R-:W0:Y:S01]  /*9300*/  LDC R6, c[0x0][0x390] ;  /* 0x0000e400ff067b82 */ /* 0x000e220000000800 */
[----:B------:R-:W-:Y:S02]  /*9310*/  UIADD3 UR8, UPT, UPT, UR12, 0x1, URZ ;  /* 0x000000010c087890 */ /* 0x000fe4000fffe0ff */
[----:B------:R-:W-:-:S05]  /*9320*/  IMAD.U32 R8, RZ, RZ, UR12 ;  /* 0x0000000cff087e24 */ /* 0x000fca000f8e00ff */
[----:B------:R-:W-:-:S05]  /*9330*/  LEA R7, R8, R1, 0x3 ;  /* 0x0000000108077211 */ /* 0x000fca00078e18ff */
[----:B------:R1:W-:Y:S01]  /*9340*/  STL.64 [R7+0x40], R10 ;  /* 0x0000400a07007387 */ /* 0x0003e20000100a00 */
[----:B0-----:R-:W-:-:S04]  /*9350*/  VIADD R6, R6, -UR8 ;  /* 0x8000000806067c36 */ /* 0x001fc80008000000 */
[----:B------:R-:W-:-:S05]  /*9360*/  IMAD.U32 R6, R6, 0x8, R1 ;  /* 0x0000000806067824 */ /* 0x000fca00078e0001 */
[----:B------:R-:W2:Y:S01]  /*9370*/  LDL.64 R16, [R6+0x60] ;  /* 0x0000600006107983 */ /* 0x000ea20000100a00 */
[----:B------:R-:W-:Y:S01]  /*9380*/  BSSY.RECONVERGENT B0, `(.L_x_91) ;  /* 0x000001b000007945 */ /* 0x000fe20003800200 */
[----:B--2---:R-:W-:-:S13]  /*9390*/  ISETP.NE.U32.AND P0, PT, R17, RZ, PT ;  /* 0x000000ff1100720c */ /* 0x004fda0003f05070 */
[----:B-1----:R-:W-:Y:S05]  /*93a0*/  @P0 BRA `(.L_x_92) ;  /* 0x0000000000500947 */ /* 0x002fea0003800000 */
        /* <DEDUP_REMOVED lines=8> */
[----:B------:R-:W-:-:S04]  /*9430*/  IMAD.HI.U32 R10, R7, R9, R6 ;  /* 0x00000009070a7227 */ /* 0x000fc800078e0006 */
[----:B------:R-:W-:Y:S02]  /*9440*/  HFMA2 R9, -RZ, RZ, 0, 0 ;  /* 0x00000000ff097431 */ /* 0x000fe400000001ff */
[----:B------:R-:W-:-:S04]  /*9450*/  IMAD.HI.U32 R10, R10, R21, RZ ;  /* 0x000000150a0a7227 */ /* 0x000fc800078e00ff */
[----:B------:R-:W-:-:S04]  /*9460*/  IMAD.MOV R10, RZ, RZ, -R10 ;  /* 0x000000ffff0a7224 */ /* 0x000fc800078e0a0a */
[----:B------:R-:W-:-:S05]  /*9470*/  IMAD R7, R16, R10, R21 ;  /* 0x0000000a10077224 */ /* 0x000fca00078e0215 */
[----:B------:R-:W-:-:S13]  /*9480*/  ISETP.GE.U32.AND P0, PT, R7, R16, PT ;  /* 0x000000100700720c */ /* 0x000fda0003f06070 */
[----:B------:R-:W-:-:S04]  /*9490*/  @P0 IADD3 R7, PT, PT, -R16, R7, RZ ;  /* 0x0000000710070210 */ /* 0x000fc80007ffe1ff */
[----:B------:R-:W-:-:S13]  /*94a0*/  ISETP.GE.U32.AND P0, PT, R7, R16, PT ;  /* 0x000000100700720c */ /* 0x000fda0003f06070 */
[----:B------:R-:W-:Y:S01]  /*94b0*/  @P0 IMAD.IADD R7, R7, 0x1, -R16 ;  /* 0x0000000107070824 */ /* 0x000fe200078e0a10 */
[----:B------:R-:W-:-:S05]  /*94c0*/  @!P1 LOP3.LUT R7, RZ, R16, RZ, 0x33, !PT ;  /* 0x00000010ff079212 */ /* 0x000fca00078e33ff */
[----:B------:R-:W-:Y:S01]  /*94d0*/  IMAD.MOV.U32 R8, RZ, RZ, R7 ;  /* 0x000000ffff087224 */ /* 0x000fe200078e0007 */
[----:B------:R-:W-:Y:S06]  /*94e0*/  BRA `(.L_x_93) ;  /* 0x0000000000107947 */ /* 0x000fec0003800000 */
.L_x_92:
[----:B------:R-:W-:-:S07]  /*94f0*/  MOV R18, 0x9510 ;  /* 0x0000951000127802 */ /* 0x000fce0000000f00 */
[----:B------:R-:W-:Y:S05]  /*9500*/  CALL.REL.NOINC `($__internal_1_$__cuda_sm20_rem_s64) ;  /* 0x0000003000f47944 */ /* 0x000fea0003c00000 */
[----:B------:R-:W-:Y:S02]  /*9510*/  IMAD.MOV.U32 R8, RZ, RZ, R10 ;  /* 0x000000ffff087224 */ /* 0x000fe400078e000a */
[----:B------:R-:W-:-:S07]  /*9520*/  IMAD.MOV.U32 R9, RZ, RZ, R11 ;  /* 0x000000ffff097224 */ /* 0x000fce00078e000b */
.L_x_93:
[----:B------:R-:W-:Y:S05]  /*9530*/  BSYNC.RECONVERGENT B0 ;  /* 0x0000000000007941 */ /* 0x000fea0003800200 */
.L_x_91:
[----:B------:R-:W-:Y:S02]  /*9540*/  UMOV UR5, URZ ;  /* 0x000000ff00057c82 */ /* 0x000fe40008000000 */
[----:B------:R-:W-:-:S04]  /*9550*/  UIADD3 UR6, UP0, UPT, URZ, -UR5, URZ ;  /* 0x80000005ff067290 */ /* 0x000fc8000ff1e0ff */
[----:B------:R-:W-:-:S04]  /*9560*/  UIADD3.X UR7, UPT, UPT, ~UR12, -0x2, URZ, UP0, !UPT ;  /* 0xfffffffe0c077890 */ /* 0x000fc800087fe5ff */
        /* <DEDUP_REMOVED lines=13> */
[----:B------:R-:W-:-:S06]  /*9640*/  IMAD.HI.U32 R11, R11, R9, R10 ;  /* 0x000000090b0b7227 */ /* 0x000fcc00078e000a */
[----:B------:R-:W-:-:S04]  /*9650*/  IMAD.HI.U32 R10, R11, R8, RZ ;  /* 0x000000080b0a7227 */ /* 0x000fc800078e00ff */
[----:B------:R-:W-:Y:S01]  /*9660*/  IMAD.MOV.U32 R11, RZ, RZ, RZ ;  /* 0x000000ffff0b7224 */ /* 0x000fe200078e00ff */
[----:B------:R-:W-:-:S05]  /*9670*/  IADD3 R9, PT, PT, -R10, RZ, RZ ;  /* 0x000000ff0a097210 */ /* 0x000fca0007ffe1ff */
[----:B------:R-:W-:-:S05]  /*9680*/  IMAD R9, R6, R9, R8 ;  /* 0x0000000906097224 */ /* 0x000fca00078e0208 */
[----:B------:R-:W-:-:S13]  /*9690*/  ISETP.GE.U32.AND P0, PT, R9, R6, PT ;  /* 0x000000060900720c */ /* 0x000fda0003f06070 */
[----:B------:R-:W-:Y:S02]  /*96a0*/  @P0 IMAD.IADD R9, R9, 0x1, -R6 ;  /* 0x0000000109090824 */ /* 0x000fe400078e0a06 */
[----:B------:R-:W-:-:S03]  /*96b0*/  @P0 VIADD R10, R10, 0x1 ;  /* 0x000000010a0a0836 */ /* 0x000fc60000000000 */
[----:B------:R-:W-:-:S13]  /*96c0*/  ISETP.GE.U32.AND P1, PT, R9, R6, PT ;  /* 0x000000060900720c */ /* 0x000fda0003f26070 */
[----:B------:R-:W-:Y:S02]  /*96d0*/  @P1 IADD3 R10, PT, PT, R10, 0x1, RZ ;  /* 0x000000010a0a1810 */ /* 0x000fe40007ffe0ff */
[----:B------:R-:W-:Y:S01]  /*96e0*/  @!P2 LOP3.LUT R10, RZ, R6, RZ, 0x33, !PT ;  /* 0x00000006ff0aa212 */ /* 0x000fe200078e33ff */
[----:B------:R-:W-:Y:S06]  /*96f0*/  BRA `(.L_x_96) ;  /* 0x0000000000207947 */ /* 0x000fec0003800000 */
.L_x_95:
[----:B------:R-:W-:Y:S01]  /*9700*/  IMAD.MOV.U32 R17, RZ, RZ, R8 ;  /* 0x000000ffff117224 */ /* 0x000fe200078e0008 */
[----:B------:R-:W-:Y:S01]  /*9710*/  MOV R16, R9 ;  /* 0x0000000900107202 */ /* 0x000fe20000000f00 */
[----:B------:R-:W-:Y:S01]  /*9720*/  IMAD.MOV.U32 R19, RZ, RZ, R6 ;  /* 0x000000ffff137224 */ /* 0x000fe200078e0006 */
[----:B------:R-:W-:Y:S01]  /*9730*/  MOV R20, 0x9760 ;  /* 0x0000976000147802 */ /* 0x000fe20000000f00 */
[----:B------:R-:W-:-:S07]  /*9740*/  IMAD.MOV.U32 R18, RZ, RZ, R7 ;  /* 0x000000ffff127224 */ /* 0x000fce00078e0007 */
[----:B------:R-:W-:Y:S05]  /*9750*/  CALL.REL.NOINC `($__internal_0_$__cuda_sm20_div_s64) ;  /* 0x0000002c00107944 */ /* 0x000fea0003c00000 */
[----:B------:R-:W-:Y:S01]  /*9760*/  MOV R10, R12 ;  /* 0x0000000c000a7202 */ /* 0x000fe20000000f00 */
[----:B------:R-:W-:-:S07]  /*9770*/  IMAD.MOV.U32 R11, RZ, RZ, R13 ;  /* 0x000000ffff0b7224 */ /* 0x000fce00078e000d */
.L_x_96:
[----:B------:R-:W-:Y:S05]  /*9780*/  BSYNC.RECONVERGENT B0 ;  /* 0x0000000000007941 */ /* 0x000fea0003800200 */
.L_x_94:
[----:B------:R-:W0:Y:S01]  /*9790*/  LDC R6, c[0x0][0x390] ;  /* 0x0000e400ff067b82 */ /* 0x000e220000000800 */
[----:B------:R-:W-:Y:S01]  /*97a0*/  UIADD3 UR9, UPT, UPT, UR12, 0x2, URZ ;  /* 0x000000020c097890 */ /* 0x000fe2000fffe0ff */
[----:B------:R-:W-:-:S04]  /*97b0*/  IMAD.U32 R8, RZ, RZ, UR8 ;  /* 0x00000008ff087e24 */ /* 0x000fc8000f8e00ff */
[----:B------:R-:W-:-:S05]  /*97c0*/  IMAD.U32 R7, R8, 0x8, R1 ;  /* 0x0000000808077824 */ /* 0x000fca00078e0001 */
[----:B------:R1:W-:Y:S01]  /*97d0*/  STL.64 [R7+0x40], R10 ;  /* 0x0000400a07007387 */ /* 0x0003e20000100a00 */
[----:B0-----:R-:W-:-:S05]  /*97e0*/  IADD3 R6, PT, PT, R6, -UR9, RZ ;  /* 0x8000000906067c10 */ /* 0x001fca000fffe0ff */
[----:B------:R-:W-:-:S05]  /*97f0*/  IMAD.U32 R6, R6, 0x8, R1 ;  /* 0x0000000806067824 */ /* 0x000fca00078e0001 */
[----:B------:R-:W2:Y:S01]  /*9800*/  LDL.64 R16, [R6+0x60] ;  /* 0x0000600006107983 */ /* 0x000ea20000100a00 */
[----:B------:R-:W-:Y:S01]  /*9810*/  BSSY.RECONVERGENT B0, `(.L_x_97) ;  /* 0x000001b000007945 */ /* 0x000fe20003800200 */
[----:B--2---:R-:W-:-:S13]  /*9820*/  ISETP.NE.U32.AND P0, PT, R17, RZ, PT ;  /* 0x000000ff1100720c */ /* 0x004fda0003f05070 */
[----:B-1----:R-:W-:Y:S05]  /*9830*/  @P0 BRA `(.L_x_98) ;  /* 0x0000000000500947 */ /* 0x002fea0003800000 */
        /* <DEDUP_REMOVED lines=20> */
.L_x_98:
[----:B------:R-:W-:-:S07]  /*9980*/  MOV R18, 0x99a0 ;  /* 0x000099a000127802 */ /* 0x000fce0000000f00 */
[----:B------:R-:W-:Y:S05]  /*9990*/  CALL.REL.NOINC `($__internal_1_$__cuda_sm20_rem_s64) ;  /* 0x0000002c00d07944 */ /* 0x000fea0003c00000 */
[----:B------:R-:W-:Y:S01]  /*99a0*/  IMAD.MOV.U32 R8, RZ, RZ, R10 ;  /* 0x000000ffff087224 */ /* 0x000fe200078e000a */
[----:B------:R-:W-:-:S07]  /*99b0*/  MOV R9, R11 ;  /* 0x0000000b00097202 */ /* 0x000fce0000000f00 */
.L_x_99:
[----:B------:R-:W-:Y:S05]  /*99c0*/  BSYNC.RECONVERGENT B0 ;  /* 0x0000000000007941 */ /* 0x000fea0003800200 */
.L_x_97:
        /* <DEDUP_REMOVED lines=15> */
[----:B------:R-:W-:-:S06]  /*9ac0*/  IMAD.HI.U32 R11, R11, R9, R10 ;  /* 0x000000090b0b7227 */ /* 0x000fcc00078e000a */
[----:B------:R-:W-:-:S04]  /*9ad0*/  IMAD.HI.U32 R10, R11, R8, RZ ;  /* 0x000000080b0a7227 */ /* 0x000fc800078e00ff */
[----:B------:R-:W-:Y:S02]  /*9ae0*/  IMAD.MOV R9, RZ, RZ, -R10 ;  /* 0x000000ffff097224 */ /* 0x000fe400078e0a0a */
[----:B------:R-:W-:Y:S02]  /*9af0*/  IMAD.MOV.U32 R11, RZ, RZ, RZ ;  /* 0x000000ffff0b7224 */ /* 0x000fe400078e00ff */
[----:B------:R-:W-:-:S05]  /*9b00*/  IMAD R9, R6, R9, R8 ;  /* 0x0000000906097224 */ /* 0x000fca00078e0208 */
[----:B------:R-:W-:-:S13]  /*9b10*/  ISETP.GE.U32.AND P0, PT, R9, R6, PT ;  /* 0x000000060900720c */ /* 0x000fda0003f06070 */
[----:B------:R-:W-:Y:S01]  /*9b20*/  @P0 IMAD.IADD R9, R9, 0x1, -R6 ;  /* 0x0000000109090824 */ /* 0x000fe200078e0a06 */
[----:B------:R-:W-:-:S04]  /*9b30*/  @P0 IADD3 R10, PT, PT, R10, 0x1, RZ ;  /* 0x000000010a0a0810 */ /* 0x000fc80007ffe0ff */
[----:B------:R-:W-:-:S13]  /*9b40*/  ISETP.GE.U32.AND P1, PT, R9, R6, PT ;  /* 0x000000060900720c */ /* 0x000fda0003f26070 */
[----:B------:R-:W-:Y:S01]  /*9b50*/  @P1 VIADD R10, R10, 0x1 ;  /* 0x000000010a0a1836 */ /* 0x000fe20000000000 */
[----:B------:R-:W-:Y:S01]  /*9b60*/  @!P2 LOP3.LUT R10, RZ, R6, RZ, 0x33, !PT ;  /* 0x00000006ff0aa212 */ /* 0x000fe200078e33ff */
[----:B------:R-:W-:Y:S06]  /*9b70*/  BRA `(.L_x_102) ;  /* 0x0000000000207947 */ /* 0x000fec0003800000 */
.L_x_101:
        /* <DEDUP_REMOVED lines=8> */
.L_x_102:
[----:B------:R-:W-:Y:S05]  /*9c00*/  BSYNC.RECONVERGENT B0 ;  /* 0x0000000000007941 */ /* 0x000fea0003800200 */
.L_x_100:
[----:B------:R-:W0:Y:S01]  /*9c10*/  LDC R6, c[0x0][0x390] ;  /* 0x0000e400ff067b82 */ /* 0x000e220000000800 */
[----:B------:R-:W-:Y:S01]  /*9c20*/  UIADD3 UR7, UPT, UPT, UR12, 0x3, URZ ;  /* 0x000000030c077890 */ /* 0x000fe2000fffe0ff */
[----:B------:R-:W-:-:S05]  /*9c30*/  MOV R8, UR9 ;  /* 0x0000000900087c02 */ /* 0x000fca0008000f00 */
[----:B------:R-:W-:-:S05]  /*9c40*/  IMAD.U32 R7, R8, 0x8, R1 ;  /* 0x0000000808077824 */ /* 0x000fca00078e0001 */
[----:B------:R1:W-:Y:S01]  /*9c50*/  STL.64 [R7+0x40], R10 ;  /* 0x0000400a07007387 */ /* 0x0003e20000100a00 */
[----:B0-----:R-:W-:-:S05]  /*9c60*/  VIADD R6, R6, -UR7 ;  /* 0x8000000706067c36 */ /* 0x001fca0008000000 */
[----:B------:R-:W-:-:S05]  /*9c70*/  LEA R6, R6, R1, 0x3 ;  /* 0x0000000106067211 */ /* 0x000fca00078e18ff */
        /* <DEDUP_REMOVED lines=24> */
.L_x_104:
[----:B------:R-:W-:-:S07]  /*9e00*/  MOV R18, 0x9e20 ;  /* 0x00009e2000127802 */ /* 0x000fce0000000f00 */
[----:B------:R-:W-:Y:S05]  /*9e10*/  CALL.REL.NOINC `($__internal_1_$__cuda_sm20_rem_s64) ;  /* 0x0000002800b07944 */ /* 0x000fea0003c00000 */
[----:B------:R-:W-:Y:S01]  /*9e20*/  MOV R8, R10 ;  /* 0x0000000a00087202 */ /* 0x000fe20000000f00 */
[----:B------:R-:W-:-:S07]  /*9e30*/  IMAD.MOV.U32 R9, RZ, RZ, R11 ;  /* 0x000000ffff097224 */ /* 0x000fce00078e000b */
.L_x_105:
[----:B------:R-:W-:Y:S05]  /*9e40*/  BSYNC.RECONVERGENT B0 ;  /* 0x0000000000007941 */ /* 0x000fea0003800200 */
.L_x_103:
        /* <DEDUP_REMOVED lines=23> */
[----:B------:R-:W-:-:S12]  /*9fc0*/  IMAD.MOV.U32 R9, RZ, RZ, RZ ;  /* 0x000000ffff097224 */ /* 0x000fd800078e00ff */
[----:B------:R-:W-:Y:S01]  /*9fd0*/  @P1 VIADD R11, R11, 0x1 ;  /* 0x000000010b0b1836 */ /* 0x000fe20000000000 */
[----:B------:R-:W-:-:S04]  /*9fe0*/  @!P2 LOP3.LUT R11, RZ, R6, RZ, 0x33, !PT ;  /* 0x00000006ff0ba212 */ /* 0x000fc800078e33ff */
[----:B------:R-:W-:Y:S01]  /*9ff0*/  MOV R8, R11 ;  /* 0x0000000b00087202 */ /* 0x000fe20000000f00 */
[----:B------:R-:W-:Y:S06]  /*a000*/  BRA `(.L_x_108) ;  /* 0x0000000000207947 */ /* 0x000fec0003800000 */
.L_x_107:
        /* <DEDUP_REMOVED lines=8> */
.L_x_108:
[----:B------:R-:W-:Y:S05]  /*a090*/  BSYNC.RECONVERGENT B0 ;  /* 0x0000000000007941 */ /* 0x000fea0003800200 */
.L_x_106:
[----:B------:R-:W-:Y:S01]  /*a0a0*/  IMAD.U32 R6, RZ, RZ, UR7 ;  /* 0x00000007ff067e24 */ /* 0x000fe2000f8e00ff */
[----:B------:R-:W-:-:S04]  /*a0b0*/  UIADD3 UR12, UPT, UPT, UR12, 0x4, URZ ;  /* 0x000000040c0c7890 */ /* 0x000fc8000fffe0ff */
[----:B------:R-:W-:-:S05]  /*a0c0*/  LEA R7, R6, R1, 0x3 ;  /* 0x0000000106077211 */ /* 0x000fca00078e18ff */
[----:B------:R0:W-:Y:S03]  /*a0d0*/  STL.64 [R7+0x40], R8 ;  /* 0x0000400807007387 */ /* 0x0001e60000100a00 */
.L_x_84:
[----:B------:R-:W-:-:S04]  /*a0e0*/  LOP3.LUT R6, R2, 0x3, RZ, 0xc0, !PT ;  /* 0x0000000302067812 */ /* 0x000fc800078ec0ff */
[----:B------:R-:W-:-:S04]  /*a0f0*/  ISETP.NE.U32.AND P0, PT, R6, RZ, PT ;  /* 0x000000ff0600720c */ /* 0x000fc80003f05070 */
[----:B------:R-:W-:-:S13]  /*a100*/  ISETP.NE.AND.EX P0, PT, RZ, RZ, PT, P0 ;  /* 0x000000ffff00720c */ /* 0x000fda0003f05300 */
[----:B------:R-:W-:Y:S05]  /*a110*/  @!P0 BRA `(.L_x_33) ;  /* 0x0000000c007c8947 */ /* 0x000fea0003800000 */
[----:B------:R-:W-:-:S04]  /*a120*/  ISETP.NE.U32.AND P0, PT, R6, 0x1, PT ;  /* 0x000000010600780c */ /* 0x000fc80003f05070 */
[----:B------:R-:W-:-:S13]  /*a130*/  ISETP.NE.AND.EX P0, PT, RZ, RZ, PT, P0 ;  /* 0x000000ffff00720c */ /* 0x000fda0003f05300 */
[----:B------:R-:W-:Y:S05]  /*a140*/  @!P0 BRA `(.L_x_109) ;  /* 0x0000000800448947 */ /* 0x000fea0003800000 */
[----:B------:R-:W1:Y:S02]  /*a150*/  LDC R6, c[0x0][0x390] ;  /* 0x0000e400ff067b82 */ /* 0x000e640000000800 */
[----:B-1----:R-:W-:-:S04]  /*a160*/  VIADD R6, R6, -UR12 ;  /* 0x8000000c06067c36 */ /* 0x002fc80008000000 */
[----:B------:R-:W-:-:S05]  /*a170*/  IMAD.U32 R6, R6, 0x8, R1 ;  /* 0x0000000806067824 */ /* 0x000fca00078e0001 */
[----:B---3--:R-:W2:Y:S01]  /*a180*/  LDL.64 R16, [R6+0x60] ;  /* 0x0000600006107983 */ /* 0x008ea20000100a00 */
[----:B------:R-:W-:Y:S01]  /*a190*/  BSSY.RECONVERGENT B0, `(.L_x_110) ;  /* 0x000001b000007945 */ /* 0x000fe20003800200 */
[----:B--2---:R-:W-:-:S13]  /*a1a0*/  ISETP.NE.U32.AND P0, PT, R17, RZ, PT ;  /* 0x000000ff1100720c */ /* 0x004fda0003f05070 */
[----:B------:R-:W-:Y:S05]  /*a1b0*/  @P0 BRA `(.L_x_111) ;  /* 0x0000000000500947 */ /* 0x000fea0003800000 */
[----:B0-----:R-:W0:Y:S01]  /*a1c0*/  I2F.U32.RP R8, R16 ;  /* 0x0000001000087306 */ /* 0x001e220000209000 */
        /* <DEDUP_REMOVED lines=19> */
.L_x_111:
[----:B------:R-:W-:-:S07]  /*a300*/  MOV R18, 0xa320 ;  /* 0x0000a32000127802 */ /* 0x000fce0000000f00 */
[----:B0-----:R-:W-:Y:S05]  /*a310*/  CALL.REL.NOINC `($__internal_1_$__cuda_sm20_rem_s64) ;  /* 0x0000002400707944 */ /* 0x001fea0003c00000 */
[----:B------:R-:W-:Y:S01]  /*a320*/  IMAD.MOV.U32 R8, RZ, RZ, R10 ;  /* 0x000000ffff087224 */ /* 0x000fe200078e000a */
[----:B------:R-:W-:-:S07]  /*a330*/  MOV R9, R11 ;  /* 0x0000000b00097202 */ /* 0x000fce0000000f00 */
.L_x_112:
[----:B------:R-:W-:Y:S05]  /*a340*/  BSYNC.RECONVERGENT B0 ;  /* 0x0000000000007941 */ /* 0x000fea0003800200 */
.L_x_110:
[----:B------:R-:W-:-:S04]  /*a350*/  USHF.R.S64 UR5, URZ, 0x1d, UR12 ;  /* 0x0000001dff057899 */ /* 0x000fc8000800100c */
[----:B------:R-:W-:-:S09]  /*a360*/  ULOP3.LUT UR5, UR5, 0xfffffff8, URZ, 0x3c, !UPT ;  /* 0xfffffff805057892 */ /* 0x000fd2000f8e3cff */
        /* <DEDUP_REMOVED lines=24> */
.L_x_114:
        /* <DEDUP_REMOVED lines=8> */
.L_x_115:
[----:B------:R-:W-:Y:S05]  /*a570*/  BSYNC.RECONVERGENT B0 ;  /* 0x0000000000007941 */ /* 0x000fea0003800200 */
.L_x_113:
[----:B------:R-:W0:Y:S01]  /*a580*/  LDC R6, c[0x0][0x390] ;  /* 0x0000e400ff067b82 */ /* 0x000e220000000800 */
[----:B------:R-:W-:Y:S02]  /*a590*/  UIADD3 UR7, UPT, UPT, UR12, 0x1, URZ ;  /* 0x000000010c077890 */ /* 0x000fe4000fffe0ff */
        /* <DEDUP_REMOVED lines=17> */
[----:B------:R-:W-:Y:S01]  /*a6b0*/  IMAD.HI.U32 R10, R7, R9, R6 ;  /* 0x00000009070a7227 */ /* 0x000fe200078e0006 */
[----:B------:R-:W-:-:S05]  /*a6c0*/  MOV R9, RZ ;  /* 0x000000ff00097202 */ /* 0x000fca0000000f00 */
        /* <DEDUP_REMOVED lines=10> */
.L_x_117:
[----:B------:R-:W-:-:S07]  /*a770*/  MOV R18, 0xa790 ;  /* 0x0000a79000127802 */ /* 0x000fce0000000f00 */
[----:B------:R-:W-:Y:S05]  /*a780*/  CALL.REL.NOINC `($__internal_1_$__cuda_sm20_rem_s64) ;  /* 0x0000002000547944 */ /* 0x000fea0003c00000 */
[----:B------:R-:W-:Y:S01]  /*a790*/  IMAD.MOV.U32 R8, RZ, RZ, R10 ;  /* 0x000000ffff087224 */ /* 0x000fe200078e000a */
[----:B------:R-:W-:-:S07]  /*a7a0*/  MOV R9, R11 ;  /* 0x0000000b00097202 */ /* 0x000fce0000000f00 */
.L_x_118:
[----:B------:R-:W-:Y:S05]  /*a7b0*/  BSYNC.RECONVERGENT B0 ;  /* 0x0000000000007941 */ /* 0x000fea0003800200 */
.L_x_116:
        /* <DEDUP_REMOVED lines=21> */
[----:B------:R-:W-:Y:S01]  /*a910*/  @P0 IMAD.IADD R9, R9, 0x1, -R6 ;  /* 0x0000000109090824 */ /* 0x000fe200078e0a06 */
[----:B------:R-:W-:-:S04]  /*a920*/  @P0 IADD3 R11, PT, PT, R11, 0x1, RZ ;  /* 0x000000010b0b0810 */ /* 0x000fc80007ffe0ff */
[----:B------:R-:W-:Y:S01]  /*a930*/  ISETP.GE.U32.AND P1, PT, R9, R6, PT ;  /* 0x000000060900720c */ /* 0x000fe20003f26070 */
[----:B------:R-:W-:-:S12]  /*a940*/  IMAD.MOV.U32 R9, RZ, RZ, RZ ;  /* 0x000000ffff097224 */ /* 0x000fd800078e00ff */
[----:B------:R-:W-:Y:S01]  /*a950*/  @P1 VIADD R11, R11, 0x1 ;  /* 0x000000010b0b1836 */ /* 0x000fe20000000000 */
[----:B------:R-:W-:-:S04]  /*a960*/  @!P2 LOP3.LUT R11, RZ, R6, RZ, 0x33, !PT ;  /* 0x00000006ff0ba212 */ /* 0x000fc800078e33ff */
[----:B------:R-:W-:Y:S01]  /*a970*/  MOV R8, R11 ;  /* 0x0000000b00087202 */ /* 0x000fe20000000f00 */
[----:B------:R-:W-:Y:S06]  /*a980*/  BRA `(.L_x_121) ;  /* 0x0000000000207947 */ /* 0x000fec0003800000 */
.L_x_120:
[----:B------:R-:W-:Y:S01]  /*a990*/  MOV R17, R8 ;  /* 0x0000000800117202 */ /* 0x000fe20000000f00 */
[----:B------:R-:W-:Y:S01]  /*a9a0*/  IMAD.MOV.U32 R16, RZ, RZ, R9 ;  /* 0x000000ffff107224 */ /* 0x000fe200078e0009 */
[----:B------:R-:W-:Y:S01]  /*a9b0*/  MOV R19, R6 ;  /* 0x0000000600137202 */ /* 0x000fe20000000f00 */
[----:B------:R-:W-:Y:S01]  /*a9c0*/  IMAD.MOV.U32 R18, RZ, RZ, R7 ;  /* 0x000000ffff127224 */ /* 0x000fe200078e0007 */
[----:B------:R-:W-:-:S07]  /*a9d0*/  MOV R20, 0xa9f0 ;  /* 0x0000a9f000147802 */ /* 0x000fce0000000f00 */
[----:B------:R-:W-:Y:S05]  /*a9e0*/  CALL.REL.NOINC `($__internal_0_$__cuda_sm20_div_s64) ;  /* 0x00000018006c7944 */ /* 0x000fea0003c00000 */
[----:B------:R-:W-:Y:S01]  /*a9f0*/  MOV R8, R12 ;  /* 0x0000000c00087202 */ /* 0x000fe20000000f00 */
[----:B------:R-:W-:-:S07]  /*aa00*/  IMAD.MOV.U32 R9, RZ, RZ, R13 ;  /* 0x000000ffff097224 */ /* 0x000fce00078e000d */
.L_x_121:
[----:B------:R-:W-:Y:S05]  /*aa10*/  BSYNC.RECONVERGENT B0 ;  /* 0x0000000000007941 */ /* 0x000fea0003800200 */
.L_x_119:
[----:B------:R-:W-:Y:S01]  /*aa20*/  MOV R6, UR7 ;  /* 0x0000000700067c02 */ /* 0x000fe20008000f00 */
[----:B------:R-:W-:-:S04]  /*aa30*/  UIADD3 UR12, UPT, UPT, UR12, 0x2, URZ ;  /* 0x000000020c0c7890 */ /* 0x000fc8000fffe0ff */
[----:B------:R-:W-:-:S05]  /*aa40*/  IMAD.U32 R7, R6, 0x8, R1 ;  /* 0x0000000806077824 */ /* 0x000fca00078e0001 */
[----:B------:R1:W-:Y:S03]  /*aa50*/  STL.64 [R7+0x40], R8 ;  /* 0x0000400807007387 */ /* 0x0003e60000100a00 */
.L_x_109:
[----:B------:R-:W-:-:S04]  /*aa60*/  LOP3.LUT R6, R2, 0x1, RZ, 0xc0, !PT ;  /* 0x0000000102067812 */ /* 0x000fc800078ec0ff */
[----:B------:R-:W-:-:S04]  /*aa70*/  ISETP.NE.U32.AND P0, PT, R6, 0x1, PT ;  /* 0x000000010600780c */ /* 0x000fc80003f05070 */
[----:B------:R-:W-:-:S13]  /*aa80*/  ISETP.NE.U32.AND.EX P0, PT, RZ, RZ, PT, P0 ;  /* 0x000000ffff00720c */ /* 0x000fda0003f05100 */
[----:B------:R-:W-:Y:S05]  /*aa90*/  @P0 BRA `(.L_x_33) ;  /* 0x00000004001c0947 */ /* 0x000fea0003800000 */
[----:B------:R-:W2:Y:S02]  /*aaa0*/  LDC R6, c[0x0][0x390] ;  /* 0x0000e400ff067b82 */ /* 0x000ea40000000800 */
[----:B--2---:R-:W-:-:S05]  /*aab0*/  IADD3 R6, PT, PT, R6, -UR12, RZ ;  /* 0x8000000c06067c10 */ /* 0x004fca000fffe0ff */
[----:B------:R-:W-:-:S05]  /*aac0*/  IMAD.U32 R6, R6, 0x8, R1 ;  /* 0x0000000806067824 */ /* 0x000fca00078e0001 */
[----:B---3--:R-:W2:Y:S01]  /*aad0*/  LDL.64 R16, [R6+0x60] ;  /* 0x0000600006107983 */ /* 0x008ea20000100a00 */
[----:B------:R-:W-:Y:S01]  /*aae0*/  BSSY.RECONVERGENT B0, `(.L_x_122) ;  /* 0x000001b000007945 */ /* 0x000fe20003800200 */
[----:B--2---:R-:W-:-:S13]  /*aaf0*/  ISETP.NE.U32.AND P0, PT, R17, RZ, PT ;  /* 0x000000ff1100720c */ /* 0x004fda0003f05070 */
[----:B------:R-:W-:Y:S05]  /*ab00*/  @P0 BRA `(.L_x_123) ;  /* 0x0000000000500947 */ /* 0x000fea0003800000 */
[----:B01----:R-:W0:Y:S01]  /*ab10*/  I2F.U32.RP R8, R16 ;  /* 0x0000001000087306 */ /* 0x003e220000209000 */
[----:B------:R-:W-:Y:S01]  /*ab20*/  IMAD.MOV R9, RZ, RZ, -R16 ;  /* 0x000000ffff097224 */ /* 0x000fe200078e0a10 */
[----:B------:R-:W-:-:S06]  /*ab30*/  ISETP.NE.U32.AND P1, PT, R16, RZ, PT ;  /* 0x000000ff1000720c */ /* 0x000fcc0003f25070 */
[----:B0-----:R-:W0:Y:S02]  /*ab40*/  MUFU.RCP R8, R8 ;  /* 0x0000000800087308 */ /* 0x001e240000001000 */
[----:B0-----:R-:W-:-:S06]  /*ab50*/  IADD3 R6, PT, PT, R8, 0xffffffe, RZ ;  /* 0x0ffffffe08067810 */ /* 0x001fcc0007ffe0ff */
        /* <DEDUP_REMOVED lines=9> */
[----:B------:R-:W-:-:S04]  /*abf0*/  @P0 IADD3 R7, PT, PT, -R16, R7, RZ ;  /* 0x0000000710070210 */ /* 0x000fc80007ffe1ff */
[----:B------:R-:W-:-:S13]  /*ac00*/  ISETP.GE.U32.AND P0, PT, R7, R16, PT ;  /* 0x000000100700720c */ /* 0x000fda0003f06070 */
[----:B------:R-:W-:Y:S01]  /*ac10*/  @P0 IMAD.IADD R7, R7, 0x1, -R16 ;  /* 0x0000000107070824 */ /* 0x000fe200078e0a10 */
[----:B------:R-:W-:-:S04]  /*ac20*/  @!P1 LOP3.LUT R7, RZ, R16, RZ, 0x33, !PT ;  /* 0x00000010ff079212 */ /* 0x000fc800078e33ff */
[----:B------:R-:W-:Y:S01]  /*ac30*/  MOV R8, R7 ;  /* 0x0000000700087202 */ /* 0x000fe20000000f00 */
[----:B------:R-:W-:Y:S06]  /*ac40*/  BRA `(.L_x_124) ;  /* 0x0000000000107947 */ /* 0x000fec0003800000 */
.L_x_123:
[----:B------:R-:W-:-:S07]  /*ac50*/  MOV R18, 0xac70 ;  /* 0x0000ac7000127802 */ /* 0x000fce0000000f00 */
[----:B01----:R-:W-:Y:S05]  /*ac60*/  CALL.REL.NOINC `($__internal_1_$__cuda_sm20_rem_s64) ;  /* 0x0000001c001c7944 */ /* 0x003fea0003c00000 */
[----:B------:R-:W-:Y:S01]  /*ac70*/  MOV R8, R10 ;  /* 0x0000000a00087202 */ /* 0x000fe20000000f00 */
[----:B------:R-:W-:-:S07]  /*ac80*/  IMAD.MOV.U32 R9, RZ, RZ, R11 ;  /* 0x000000ffff097224 */ /* 0x000fce00078e000b */
.L_x_124:
[----:B------:R-:W-:Y:S05]  /*ac90*/  BSYNC.RECONVERGENT B0 ;  /* 0x0000000000007941 */ /* 0x000fea0003800200 */
.L_x_122:
        /* <DEDUP_REMOVED lines=20> */
[----:B------:R-:W-:Y:S01]  /*ade0*/  @P0 IADD3 R9, PT, PT, -R6, R9, RZ ;  /* 0x0000000906090210 */ /* 0x000fe20007ffe1ff */
[----:B------:R-:W-:-:S03]  /*adf0*/  @P0 VIADD R11, R11, 0x1 ;  /* 0x000000010b0b0836 */ /* 0x000fc60000000000 */
[----:B------:R-:W-:-:S13]  /*ae00*/  ISETP.GE.U32.AND P1, PT, R9, R6, PT ;  /* 0x000000060900720c */ /* 0x000fda0003f26070 */
[----:B------:R-:W-:Y:S02]  /*ae10*/  @P1 IADD3 R11, PT, PT, R11, 0x1, RZ ;  /* 0x000000010b0b1810 */ /* 0x000fe40007ffe0ff */
[----:B------:R-:W-:-:S05]  /*ae20*/  @!P2 LOP3.LUT R11, RZ, R6, RZ, 0x33, !PT ;  /* 0x00000006ff0ba212 */ /* 0x000fca00078e33ff */
[----:B------:R-:W-:Y:S01]  /*ae30*/  IMAD.MOV.U32 R6, RZ, RZ, R11 ;  /* 0x000000ffff067224 */ /* 0x000fe200078e000b */
[----:B------:R-:W-:Y:S06]  /*ae40*/  BRA `(.L_x_127) ;  /* 0x0000000000207947 */ /* 0x000fec0003800000 */
.L_x_126:
[----:B------:R-:W-:Y:S01]  /*ae50*/  IMAD.MOV.U32 R17, RZ, RZ, R8 ;  /* 0x000000ffff117224 */ /* 0x000fe200078e0008 */
[----:B------:R-:W-:Y:S01]  /*ae60*/  MOV R16, R9 ;  /* 0x0000000900107202 */ /* 0x000fe20000000f00 */
[----:B------:R-:W-:Y:S01]  /*ae70*/  IMAD.MOV.U32 R19, RZ, RZ, R6 ;  /* 0x000000ffff137224 */ /* 0x000fe200078e0006 */
[----:B------:R-:W-:Y:S02]  /*ae80*/  MOV R18, R7 ;  /* 0x0000000700127202 */ /* 0x000fe40000000f00 */
[----:B------:R-:W-:-:S07]  /*ae90*/  MOV R20, 0xaeb0 ;  /* 0x0000aeb000147802 */ /* 0x000fce0000000f00 */
[----:B------:R-:W-:Y:S05]  /*aea0*/  CALL.REL.NOINC `($__internal_0_$__cuda_sm20_div_s64) ;  /* 0x00000014003c7944 */ /* 0x000fea0003c00000 */
[----:B------:R-:W-:Y:S01]  /*aeb0*/  IMAD.MOV.U32 R6, RZ, RZ, R12 ;  /* 0x000000ffff067224 */ /* 0x000fe200078e000c */
[----:B------:R-:W-:-:S07]  /*aec0*/  MOV R7, R13 ;  /* 0x0000000d00077202 */ /* 0x000fce0000000f00 */
.L_x_127:
[----:B------:R-:W-:Y:S05]  /*aed0*/  BSYNC.RECONVERGENT B0 ;  /* 0x0000000000007941 */ /* 0x000fea0003800200 */
.L_x_125:
[----:B------:R-:W-:-:S05]  /*aee0*/  IMAD.U32 R4, RZ, RZ, UR12 ;  /* 0x0000000cff047e24 */ /* 0x000fca000f8e00ff */
[----:B------:R-:W-:-:S05]  /*aef0*/  LEA R9, R4, R1, 0x3 ;  /* 0x0000000104097211 */ /* 0x000fca00078e18ff */
[----:B------:R2:W-:Y:S02]  /*af00*/  STL.64 [R9+0x40], R6 ;  /* 0x0000400609007387 */ /* 0x0005e40000100a00 */
.L_x_33:
[----:B012---:R-:W0:Y:S02]  /*af10*/  LDC.64 R6, c[0x0][0x390] ;  /* 0x0000e400ff067b82 */ /* 0x007e240000000a00 */
[----:B0-----:R-:W-:-:S04]  /*af20*/  ISETP.GE.U32.AND P0, PT, R6, 0x1, PT ;  /* 0x000000010600780c */ /* 0x001fc80003f06070 */
[----:B------:R-:W-:-:S13]  /*af30*/  ISETP.GE.AND.EX P0, PT, R7, RZ, PT, P0 ;  /* 0x000000ff0700720c */ /* 0x000fda0003f06300 */
[----:B------:R-:W-:Y:S05]  /*af40*/  @!P0 BRA `(.L_x_128) ;  /* 0x0000001000d08947 */ /* 0x000fea0003800000 */
[----:B------:R-:W-:Y:S01]  /*af50*/  ISETP.GE.U32.AND P0, PT, R2, 0xf, PT ;  /* 0x0000000f0200780c */ /* 0x000fe20003f06070 */
[----:B---3--:R-:W-:Y:S01]  /*af60*/  IMAD.MOV.U32 R16, RZ, RZ, RZ ;  /* 0x000000ffff107224 */ /* 0x008fe200078e00ff */
[----:B------:R-:W-:Y:S02]  /*af70*/  LOP3.LUT R4, R6, 0xf, RZ, 0xc0, !PT ;  /* 0x0000000f06047812 */ /* 0x000fe400078ec0ff */
[----:B------:R-:W-:Y:S02]  /*af80*/  ISETP.GE.U32.AND.EX P0, PT, R3, RZ, PT, P0 ;  /* 0x000000ff0300720c */ /* 0x000fe40003f06100 */
[----:B------:R-:W-:-:S04]  /*af90*/  ISETP.NE.U32.AND P1, PT, R4, RZ, PT ;  /* 0x000000ff0400720c */ /* 0x000fc80003f25070 */
[----:B------:R-:W-:-:S07]  /*afa0*/  ISETP.NE.AND.EX P1, PT, RZ, RZ, PT, P1 ;  /* 0x000000ffff00720c */ /* 0x000fce0003f25310 */
[----:B------:R-:W-:Y:S06]  /*afb0*/  @!P0 BRA `(.L_x_129) ;  /* 0x0000000000708947 */ /* 0x000fec0003800000 */
[----:B------:R-:W-:Y:S01]  /*afc0*/  LOP3.LUT R16, R6, 0xfffffff0, RZ, 0xc0, !PT ;  /* 0xfffffff006107812 */ /* 0x000fe200078ec0ff */
[----:B------:R-:W-:Y:S01]  /*afd0*/  VIADD R18, R1, 0x80 ;  /* 0x0000008001127836 */ /* 0x000fe20000000000 */
[----:B------:R-:W-:Y:S02]  /*afe0*/  LOP3.LUT R19, R7, 0x7fffffff, RZ, 0xc0, !PT ;  /* 0x7fffffff07137812 */ /* 0x000fe400078ec0ff */
[----:B------:R-:W-:Y:S02]  /*aff0*/  IADD3 R17, PT, PT, R1, 0x40, RZ ;  /* 0x0000004001117810 */ /* 0x000fe40007ffe0ff */
[----:B------:R-:W-:-:S07]  /*b000*/  MOV R20, R16 ;  /* 0x0000001000147202 */ /* 0x000fce0000000f00 */
.L_x_130:
[----:B------:R-:W2:Y:S04]  /*b010*/  LDL.128 R8, [R18+-0x40] ;  /* 0xffffc00012087983 */ /* 0x000ea80000100c00 */
[----:B--2---:R0:W-:Y:S04]  /*b020*/  STL.128 [R17+-0x40], R8 ;  /* 0xffffc00811007387 */ /* 0x0041e80000100c00 */
[----:B0-----:R-:W2:Y:S04]  /*b030*/  LDL.128 R8, [R18+-0x30] ;  /* 0xffffd00012087983 */ /* 0x001ea80000100c00 */
[----:B--2---:R0:W-:Y:S04]  /*b040*/  STL.128 [R17+-0x30], R8 ;  /* 0xffffd00811007387 */ /* 0x0041e80000100c00 */
[----:B0-----:R-:W2:Y:S04]  /*b050*/  LDL.128 R8, [R18+-0x20] ;  /* 0xffffe00012087983 */ /* 0x001ea80000100c00 */
[----:B--2---:R0:W-:Y:S04]  /*b060*/  STL.128 [R17+-0x20], R8 ;  /* 0xffffe00811007387 */ /* 0x0041e80000100c00 */
[----:B0-----:R-:W2:Y:S04]  /*b070*/  LDL.128 R8, [R18+-0x10] ;  /* 0xfffff00012087983 */ /* 0x001ea80000100c00 */
[----:B--2---:R0:W-:Y:S04]  /*b080*/  STL.128 [R17+-0x10], R8 ;  /* 0xfffff00811007387 */ /* 0x0041e80000100c00 */
[----:B0-----:R-:W2:Y:S04]  /*b090*/  LDL.128 R8, [R18] ;  /* 0x0000000012087983 */ /* 0x001ea80000100c00 */
[----:B--2---:R0:W-:Y:S04]  /*b0a0*/  STL.128 [R17], R8 ;  /* 0x0000000811007387 */ /* 0x0041e80000100c00 */
[----:B------:R-:W2:Y:S04]  /*b0b0*/  LDL.128 R12, [R18+0x10] ;  /* 0x00001000120c7983 */ /* 0x000ea80000100c00 */
[----:B--2---:R-:W-:Y:S04]  /*b0c0*/  STL.128 [R17+0x10], R12 ;  /* 0x0000100c11007387 */ /* 0x004fe80000100c00 */
[----:B0-----:R-:W2:Y:S01]  /*b0d0*/  LDL.128 R8, [R18+0x20] ;  /* 0x0000200012087983 */ /* 0x001ea20000100c00 */
[----:B------:R-:W-:-:S04]  /*b0e0*/  IADD3 R20, P0, PT, R20, -0x10, RZ ;  /* 0xfffffff014147810 */ /* 0x000fc80007f1e0ff */
[----:B------:R-:W-:Y:S02]  /*b0f0*/  IADD3.X R19, PT, PT, R19, -0x1, RZ, P0, !PT ;  /* 0xffffffff13137810 */ /* 0x000fe400007fe4ff */
[----:B------:R-:W-:-:S04]  /*b100*/  ISETP.NE.U32.AND P0, PT, R20, RZ, PT ;  /* 0x000000ff1400720c */ /* 0x000fc80003f05070 */
[----:B------:R-:W-:Y:S01]  /*b110*/  ISETP.NE.AND.EX P0, PT, R19, RZ, PT, P0 ;  /* 0x000000ff1300720c */ /* 0x000fe20003f05300 */
[----:B--2---:R0:W-:Y:S04]  /*b120*/  STL.128 [R17+0x20], R8 ;  /* 0x0000200811007387 */ /* 0x0041e80000100c00 */
[----:B0-----:R0:W2:Y:S02]  /*b130*/  LDL.128 R8, [R18+0x30] ;  /* 0x0000300012087983 */ /* 0x0010a40000100c00 */
[----:B0-----:R-:W-:Y:S02]  /*b140*/  VIADD R18, R18, 0x80 ;  /* 0x0000008012127836 */ /* 0x001fe40000000000 */
[----:B--2---:R0:W-:Y:S02]  /*b150*/  STL.128 [R17+0x30], R8 ;  /* 0x0000300811007387 */ /* 0x0041e40000100c00 */
[----:B0-----:R-:W-:-:S02]  /*b160*/  IADD3 R17, PT, PT, R17, 0x80, RZ ;  /* 0x0000008011117810 */ /* 0x001fc40007ffe0ff */
[----:B------:R-:W-:Y:S05]  /*b170*/  @P0 BRA `(.L_x_130) ;  /* 0xfffffffc00a40947 */ /* 0x000fea000383ffff */
.L_x_129:
[----:B------:R-:W-:Y:S05]  /*b180*/  @!P1 BRA `(.L_x_131) ;  /* 0x00000004004c9947 */ /* 0x000fea0003800000 */
[----:B------:R-:W-:Y:S02]  /*b190*/  ISETP.GE.U32.AND P0, PT, R4, 0x8, PT ;  /* 0x000000080400780c */ /* 0x000fe40003f06070 */
[----:B------:R-:W-:Y:S02]  /*b1a0*/  LOP3.LUT R9, R6, 0x7, RZ, 0xc0, !PT ;  /* 0x0000000706097812 */ /* 0x000fe400078ec0ff */
[----:B------:R-:W-:Y:S02]  /*b1b0*/  ISETP.GE.U32.AND.EX P0, PT, RZ, RZ, PT, P0 ;  /* 0x000000ffff00720c */ /* 0x000fe40003f06100 */
[----:B------:R-:W-:-:S04]  /*b1c0*/  ISETP.NE.U32.AND P1, PT, R9, RZ, PT ;  /* 0x000000ff0900720c */ /* 0x000fc80003f25070 */
[----:B------:R-:W-:-:S07]  /*b1d0*/  ISETP.NE.AND.EX P1, PT, RZ, RZ, PT, P1 ;  /* 0x000000ffff00720c */ /* 0x000fce0003f25310 */
[----:B------:R-:W-:Y:S06]  /*b1e0*/  @!P0 BRA `(.L_x_132) ;  /* 0x0000000000a08947 */ /* 0x000fec0003800000 */
[----:B------:R-:W-:-:S05]  /*b1f0*/  IMAD.SHL.U32 R4, R16, 0x8, RZ ;  /* 0x0000000810047824 */ /* 0x000fca00078e00ff */
[----:B------:R-:W-:-:S05]  /*b200*/  IADD3 R25, PT, PT, R1, R4, RZ ;  /* 0x0000000401197210 */ /* 0x000fca0007ffe0ff */
[----:B------:R-:W2:Y:S01]  /*b210*/  LDL.64 R10, [R25+0x40] ;  /* 0x00004000190a7983 */ /* 0x000ea20000100a00 */
[----:B------:R-:W-:-:S05]  /*b220*/  VIADD R8, R4, 0x8 ;  /* 0x0000000804087836 */ /* 0x000fca0000000000 */
[----:B------:R-:W-:-:S04]  /*b230*/  LOP3.LUT R8, R8, 0xfffffff8, RZ, 0xc0, !PT ;  /* 0xfffffff808087812 */ /* 0x000fc800078ec0ff */
[----:B------:R-:W-:Y:S01]  /*b240*/  IADD3 R23, PT, PT, R1, R8, RZ ;  /* 0x0000000801177210 */ /* 0x000fe20007ffe0ff */
[----:B------:R-:W-:Y:S01]  /*b250*/  VIADD R8, R4, 0x10 ;  /* 0x0000001004087836 */ /* 0x000fe20000000000 */
[----:B--2---:R0:W-:Y:S04]  /*b260*/  STL.64 [R25], R10 ;  /* 0x0000000a19007387 */ /* 0x0041e80000100a00 */
[----:B------:R-:W2:Y:S01]  /*b270*/  LDL.64 R12, [R23+0x40] ;  /* 0x00004000170c7983 */ /* 0x000ea20000100a00 */
        /* <DEDUP_REMOVED lines=9> */
[----:B0-----:R-:W3:Y:S01]  /*b310*/  LDL.64 R10, [R17+0x40] ;  /* 0x00004000110a7983 */ /* 0x001ee20000100a00 */
[----:B------:R-:W-:-:S04]  /*b320*/  LOP3.LUT R8, R8, 0xfffffff8, RZ, 0xc0, !PT ;  /* 0xfffffff808087812 */ /* 0x000fc800078ec0ff */
[----:B------:R-:W-:Y:S01]  /*b330*/  IADD3 R25, PT, PT, R1, R8, RZ ;  /* 0x0000000801197210 */ /* 0x000fe20007ffe0ff */
[----:B------:R-:W-:Y:S01]  /*b340*/  VIADD R8, R4, 0x28 ;  /* 0x0000002804087836 */ /* 0x000fe20000000000 */
[----:B---3--:R0:W-:Y:S04]  /*b350*/  STL.64 [R17], R10 ;  /* 0x0000000a11007387 */ /* 0x0081e80000100a00 */
[----:B-1----:R-:W3:Y:S01]  /*b360*/  LDL.64 R12, [R25+0x40] ;  /* 0x00004000190c7983 */ /* 0x002ee20000100a00 */
[----:B------:R-:W-:-:S04]  /*b370*/  LOP3.LUT R8, R8, 0xfffffff8, RZ, 0xc0, !PT ;  /* 0xfffffff808087812 */ /* 0x000fc800078ec0ff */
[----:B------:R-:W-:Y:S01]  /*b380*/  IADD3 R23, PT, PT, R1, R8, RZ ;  /* 0x0000000801177210 */ /* 0x000fe20007ffe0ff */
[----:B------:R-:W-:Y:S01]  /*b390*/  VIADD R8, R4, 0x30 ;  /* 0x0000003004087836 */ /* 0x000fe20000000000 */
[----:B---3--:R1:W-:Y:S04]  /*b3a0*/  STL.64 [R25], R12 ;  /* 0x0000000c19007387 */ /* 0x0083e80000100a00 */
[----:B--2---:R-:W2:Y:S01]  /*b3b0*/  LDL.64 R14, [R23+0x40] ;  /* 0x00004000170e7983 */ /* 0x004ea20000100a00 */
[----:B------:R-:W-:-:S04]  /*b3c0*/  LOP3.LUT R8, R8, 0xfffffff8, RZ, 0xc0, !PT ;  /* 0xfffffff808087812 */ /* 0x000fc800078ec0ff */
[----:B------:R-:W-:Y:S01]  /*b3d0*/  IADD3 R19, PT, PT, R1, R8, RZ ;  /* 0x0000000801137210 */ /* 0x000fe20007ffe0ff */
[----:B------:R-:W-:Y:S01]  /*b3e0*/  VIADD R4, R4, 0x38 ;  /* 0x0000003804047836 */ /* 0x000fe20000000000 */
[----:B--2---:R2:W-:Y:S04]  /*b3f0*/  STL.64 [R23], R14 ;  /* 0x0000000e17007387 */ /* 0x0045e80000100a00 */
[----:B0-----:R-:W3:Y:S01]  /*b400*/  LDL.64 R10, [R19+0x40] ;  /* 0x00004000130a7983 */ /* 0x001ee20000100a00 */
[----:B------:R-:W-:-:S04]  /*b410*/  LOP3.LUT R4, R4, 0xfffffff8, RZ, 0xc0, !PT ;  /* 0xfffffff804047812 */ /* 0x000fc800078ec0ff */
[----:B------:R-:W-:Y:S01]  /*b420*/  IADD3 R17, PT, PT, R1, R4, RZ ;  /* 0x0000000401117210 */ /* 0x000fe20007ffe0ff */
[----:B---3--:R2:W-:Y:S04]  /*b430*/  STL.64 [R19], R10 ;  /* 0x0000000a13007387 */ /* 0x0085e80000100a00 */
[----:B-1----:R-:W3:Y:S01]  /*b440*/  LDL.64 R12, [R17+0x40] ;  /* 0x00004000110c7983 */ /* 0x002ee20000100a00 */
[----:B------:R-:W-:-:S03]  /*b450*/  VIADD R16, R16, 0x8 ;  /* 0x0000000810107836 */ /* 0x000fc60000000000 */
[----:B---3--:R2:W-:Y:S04]  /*b460*/  STL.64 [R17], R12 ;  /* 0x0000000c11007387 */ /* 0x0085e80000100a00 */
.L_x_132:
[----:B------:R-:W-:Y:S05]  /*b470*/  @!P1 BRA `(.L_x_131) ;  /* 0x0000000000909947 */ /* 0x000fea0003800000 */
[----:B------:R-:W-:-:S04]  /*b480*/  ISETP.GE.U32.AND P0, PT, R9, 0x4, PT ;  /* 0x000000040900780c */ /* 0x000fc80003f06070 */
[----:B------:R-:W-:-:S13]  /*b490*/  ISETP.GE.U32.AND.EX P1, PT, RZ, RZ, PT, P0 ;  /* 0x000000ffff00720c */ /* 0x000fda0003f26100 */
[----:B------:R-:W-:-:S05]  /*b4a0*/  @P1 SHF.L.U32 R4, R16, 0x3, RZ ;  /* 0x0000000310041819 */ /* 0x000fca00000006ff */
[----:B--2---:R-:W-:-:S05]  /*b4b0*/  @P1 IMAD.IADD R15, R1, 0x1, R4 ;  /* 0x00000001010f1824 */ /* 0x004fca00078e0204 */
[----:B------:R-:W2:Y:S01]  /*b4c0*/  @P1 LDL.64 R10, [R15+0x40] ;  /* 0x000040000f0a1983 */ /* 0x000ea20000100a00 */
[----:B------:R-:W-:-:S04]  /*b4d0*/  @P1 IADD3 R8, PT, PT, R4, 0x8, RZ ;  /* 0x0000000804081810 */ /* 0x000fc80007ffe0ff */
[----:B------:R-:W-:-:S05]  /*b4e0*/  @P1 LOP3.LUT R8, R8, 0xfffffff8, RZ, 0xc0, !PT ;  /* 0xfffffff808081812 */ /* 0x000fca00078ec0ff */
[----:B------:R-:W-:Y:S01]  /*b4f0*/  @P1 IMAD.IADD R17, R1, 0x1, R8 ;  /* 0x0000000101111824 */ /* 0x000fe200078e0208 */
[----:B------:R-:W-:Y:S01]  /*b500*/  @P1 IADD3 R8, PT, PT, R4, 0x10, RZ ;  /* 0x0000001004081810 */ /* 0x000fe20007ffe0ff */
[----:B--2---:R0:W-:Y:S04]  /*b510*/  @P1 STL.64 [R15], R10 ;  /* 0x0000000a0f001387 */ /* 0x0041e80000100a00 */
[----:B------:R-:W2:Y:S01]  /*b520*/  @P1 LDL.64 R12, [R17+0x40] ;  /* 0x00004000110c1983 */ /* 0x000ea20000100a00 */
[----:B------:R-:W-:-:S05]  /*b530*/  @P1 LOP3.LUT R8, R8, 0xfffffff8, RZ, 0xc0, !PT ;  /* 0xfffffff808081812 */ /* 0x000fca00078ec0ff */
[----:B------:R-:W-:Y:S01]  /*b540*/  @P1 IMAD.IADD R19, R1, 0x1, R8 ;  /* 0x0000000101131824 */ /* 0x000fe200078e0208 */
[----:B------:R-:W-:Y:S01]  /*b550*/  @P1 IADD3 R4, PT, PT, R4, 0x18, RZ ;  /* 0x0000001804041810 */ /* 0x000fe20007ffe0ff */
[----:B--2---:R1:W-:Y:S04]  /*b560*/  @P1 STL.64 [R17], R12 ;  /* 0x0000000c11001387 */ /* 0x0043e80000100a00 */
[----:B------:R-:W2:Y:S01]  /*b570*/  @P1 LDL.64 R8, [R19+0x40] ;  /* 0x0000400013081983 */ /* 0x000ea20000100a00 */
[----:B------:R-:W-:-:S05]  /*b580*/  @P1 LOP3.LUT R4, R4, 0xfffffff8, RZ, 0xc0, !PT ;  /* 0xfffffff804041812 */ /* 0x000fca00078ec0ff */
[----:B------:R-:W-:Y:S01]  /*b590*/  @P1 IMAD.IADD R23, R1, 0x1, R4 ;  /* 0x0000000101171824 */ /* 0x000fe200078e0204 */
[----:B--2---:R1:W-:Y:S04]  /*b5a0*/  @P1 STL.64 [R19], R8 ;  /* 0x0000000813001387 */ /* 0x0043e80000100a00 */
[----:B0-----:R-:W2:Y:S01]  /*b5b0*/  @P1 LDL.64 R10, [R23+0x40] ;  /* 0x00004000170a1983 */ /* 0x001ea20000100a00 */
[----:B------:R-:W-:Y:S01]  /*b5c0*/  HFMA2 R14, -RZ, RZ, 0, 0 ;  /* 0x00000000ff0e7431 */ /* 0x000fe200000001ff */
[----:B------:R-:W-:Y:S01]  /*b5d0*/  LOP3.LUT R4, R6, 0x3, RZ, 0xc0, !PT ;  /* 0x0000000306047812 */ /* 0x000fe200078ec0ff */
[----:B------:R-:W-:-:S03]  /*b5e0*/  @P1 VIADD R16, R16, 0x4 ;  /* 0x0000000410101836 */ /* 0x000fc60000000000 */
[----:B------:R-:W-:-:S04]  /*b5f0*/  ISETP.NE.U32.AND P0, PT, R4, RZ, PT ;  /* 0x000000ff0400720c */ /* 0x000fc80003f05070 */
[----:B------:R-:W-:Y:S01]  /*b600*/  ISETP.NE.AND.EX P0, PT, R14, RZ, PT, P0 ;  /* 0x000000ff0e00720c */ /* 0x000fe20003f05300 */
[----:B--2---:R1:W-:-:S12]  /*b610*/  @P1 STL.64 [R23], R10 ;  /* 0x0000000a17001387 */ /* 0x0043d80000100a00 */
[----:B------:R-:W-:Y:S05]  /*b620*/  @!P0 BRA `(.L_x_131) ;  /* 0x0000000000248947 */ /* 0x000fea0003800000 */
.L_x_133:
[----:B01----:R-:W-:-:S05]  /*b630*/  LEA R11, R16, R1, 0x3 ;  /* 0x00000001100b7211 */ /* 0x003fca00078e18ff */
[----:B------:R-:W2:Y:S01]  /*b640*/  LDL.64 R8, [R11+0x40] ;  /* 0x000040000b087983 */ /* 0x000ea20000100a00 */
[----:B------:R-:W-:Y:S01]  /*b650*/  IADD3 R4, P0, PT, R4, -0x1, RZ ;  /* 0xffffffff04047810 */ /* 0x000fe20007f1e0ff */
[----:B------:R-:W-:-:S03]  /*b660*/  VIADD R16, R16, 0x1 ;  /* 0x0000000110107836 */ /* 0x000fc60000000000 */
[----:B------:R-:W-:Y:S02]  /*b670*/  IADD3.X R14, PT, PT, R14, -0x1, RZ, P0, !PT ;  /* 0xffffffff0e0e7810 */ /* 0x000fe400007fe4ff */
[----:B------:R-:W-:-:S04]  /*b680*/  ISETP.NE.U32.AND P0, PT, R4, RZ, PT ;  /* 0x000000ff0400720c */ /* 0x000fc80003f05070 */
[----:B------:R-:W-:Y:S01]  /*b690*/  ISETP.NE.AND.EX P0, PT, R14, RZ, PT, P0 ;  /* 0x000000ff0e00720c */ /* 0x000fe20003f05300 */
[----:B--2---:R0:W-:-:S12]  /*b6a0*/  STL.64 [R11], R8 ;  /* 0x000000080b007387 */ /* 0x0041d80000100a00 */
[----:B------:R-:W-:Y:S05]  /*b6b0*/  @P0 BRA `(.L_x_133) ;  /* 0xfffffffc00dc0947 */ /* 0x000fea000383ffff */
.L_x_131:
[----:B------:R-:W-:Y:S01]  /*b6c0*/  IADD3 R5, PT, PT, R1, R5, RZ ;  /* 0x0000000501057210 */ /* 0x000fe20007ffe0ff */
[----:B------:R-:W3:Y:S04]  /*b6d0*/  LDCU.64 UR4, c[0x0][0x398] ;  /* 0x00007300ff0477ac */ /* 0x000ee80008000a00 */
[----:B012---:R-:W3:Y:S02]  /*b6e0*/  LDL.64 R10, [R5+0x40] ;  /* 0x00004000050a7983 */ /* 0x007ee40000100a00 */
[----:B---3--:R-:W-:-:S04]  /*b6f0*/  LEA R8, P0, R10, UR4, 0x3 ;  /* 0x000000040a087c11 */ /* 0x008fc8000f8018ff */
[----:B------:R-:W-:-:S06]  /*b700*/  LEA.HI.X R9, R10, UR5, R11, 0x3, P0 ;  /* 0x000000050a097c11 */ /* 0x000fcc00080f1c0b */
[----:B------:R-:W2:Y:S01]  /*b710*/  LDG.E.64 R8, desc[UR10][R8.64] ;  /* 0x0000000a08087981 */ /* 0x000ea2000c1e1b00 */
[----:B------:R-:W-:Y:S01]  /*b720*/  ISETP.GE.U32.AND P0, PT, R2, 0x7, PT ;  /* 0x000000070200780c */ /* 0x000fe20003f06070 */
[----:B------:R-:W-:Y:S01]  /*b730*/  IMAD.MOV.U32 R2, RZ, RZ, RZ ;  /* 0x000000ffff027224 */ /* 0x000fe200078e00ff */
[----:B------:R-:W-:Y:S02]  /*b740*/  LOP3.LUT R4, R6, 0x7, RZ, 0xc0, !PT ;  /* 0x0000000706047812 */ /* 0x000fe400078ec0ff */
[----:B------:R-:W-:Y:S02]  /*b750*/  CS2R R22, SRZ ;  /* 0x0000000000167805 */ /* 0x000fe4000001ff00 */
[----:B------:R-:W-:Y:S02]  /*b760*/  ISETP.GE.U32.AND.EX P0, PT, R3, RZ, PT, P0 ;  /* 0x000000ff0300720c */ /* 0x000fe40003f06100 */
[----:B------:R-:W-:-:S04]  /*b770*/  ISETP.NE.U32.AND P1, PT, R4, RZ, PT ;  /* 0x000000ff0400720c */ /* 0x000fc80003f25070 */
[----:B------:R-:W-:Y:S01]  /*b780*/  ISETP.NE.AND.EX P1, PT, RZ, RZ, PT, P1 ;  /* 0x000000ffff00720c */ /* 0x000fe20003f25310 */
[----:B--2---:R0:W-:Y:S06]  /*b790*/  STL.64 [R5], R8 ;  /* 0x0000000805007387 */ /* 0x0041ec0000100a00 */
[----:B------:R-:W-:Y:S06]  /*b7a0*/  @!P0 BRA `(.L_x_134) ;  /* 0x0000000400308947 */ /* 0x000fec0003800000 */
[C---:B------:R-:W-:Y:S01]  /*b7b0*/  LOP3.LUT R2, R6.reuse, 0xfffffff8, RZ, 0xc0, !PT ;  /* 0xfffffff806027812 */ /* 0x040fe200078ec0ff */
[----:B------:R-:W-:Y:S01]  /*b7c0*/  VIADD R19, R1, 0x20 ;  /* 0x0000002001137836 */ /* 0x000fe20000000000 */
[----:B------:R-:W-:Y:S02]  /*b7d0*/  LEA R0, R6, R0, 0x3 ;  /* 0x0000000006007211 */ /* 0x000fe400078e18ff */
[----:B------:R-:W-:Y:S02]  /*b7e0*/  CS2R R22, SRZ ;  /* 0x0000000000167805 */ /* 0x000fe4000001ff00 */
[----:B------:R-:W-:Y:S01]  /*b7f0*/  LOP3.LUT R7, R7, 0x7fffffff, RZ, 0xc0, !PT ;  /* 0x7fffffff07077812 */ /* 0x000fe200078ec0ff */
[----:B0-----:R-:W-:Y:S01]  /*b800*/  IMAD.MOV.U32 R5, RZ, RZ, -0x8 ;  /* 0xfffffff8ff057424 */ /* 0x001fe200078e00ff */
[----:B------:R-:W-:Y:S01]  /*b810*/  MOV R18, RZ ;  /* 0x000000ff00127202 */ /* 0x000fe20000000f00 */
[----:B------:R-:W-:Y:S01]  /*b820*/  IMAD.MOV.U32 R3, RZ, RZ, R2 ;  /* 0x000000ffff037224 */ /* 0x000fe200078e0002 */
[----:B------:R-:W-:-:S07]  /*b830*/  IADD3 R0, PT, PT, R0, -0x8, RZ ;  /* 0xfffffff800007810 */ /* 0x000fce0007ffe0ff */
.L_x_135:
[----:B------:R-:W2:Y:S01]  /*b840*/  LDL.64 R8, [R0] ;  /* 0x0000000000087983 */ /* 0x000ea20000100a00 */
[----:B------:R-:W-:-:S03]  /*b850*/  IADD3 R18, P2, PT, RZ, R18, RZ ;  /* 0x00000012ff127210 */ /* 0x000fc60007f5e0ff */
[----:B------:R-:W2:Y:S01]  /*b860*/  LDL.128 R12, [R19+-0x20] ;  /* 0xffffe000130c7983 */ /* 0x000ea20000100c00 */
[----:B------:R-:W-:-:S04]  /*b870*/  IADD3.X R10, PT, PT, R6, 0x6, R5, !PT, P2 ;  /* 0x00000006060a7810 */ /* 0x000fc80007fe4405 */
[----:B------:R-:W-:-:S06]  /*b880*/  LEA R24, R10, R1, 0x3 ;  /* 0x000000010a187211 */ /* 0x000fcc00078e18ff */
[----:B------:R-:W3:Y:S01]  /*b890*/  LDL.64 R24, [R24+0x20] ;  /* 0x0000200018187983 */ /* 0x000ee20000100a00 */
[----:B------:R-:W-:-:S05]  /*b8a0*/  IADD3.X R10, PT, PT, R6, 0x5, R5, !PT, P2 ;  /* 0x00000005060a7810 */ /* 0x000fca0007fe4405 */
[----:B------:R-:W-:-:S06]  /*b8b0*/  IMAD.U32 R16, R10, 0x8, R1 ;  /* 0x000000080a107824 */ /* 0x000fcc00078e0001 */
[----:B------:R-:W4:Y:S01]  /*b8c0*/  LDL.64 R16, [R16+0x20] ;  /* 0x0000200010107983 */ /* 0x000f220000100a00 */
[----:B--2---:R-:W-:Y:S02]  /*b8d0*/  IMAD R9, R9, R12, RZ ;  /* 0x0000000c09097224 */ /* 0x004fe400078e02ff */
[----:B------:R-:W-:Y:S01]  /*b8e0*/  IMAD.WIDE.U32 R22, R12, R8, R22 ;  /* 0x000000080c167225 */ /* 0x000fe200078e0016 */
[----:B------:R-:W-:-:S03]  /*b8f0*/  IADD3.X R12, PT, PT, R6, 0x4, R5, !PT, P2 ;  /* 0x00000004060c7810 */ /* 0x000fc60007fe4405 */
[----:B------:R-:W-:Y:S02]  /*b900*/  IMAD R13, R13, R8, R9 ;  /* 0x000000080d0d7224 */ /* 0x000fe400078e0209 */
[----:B------:R-:W4:Y:S01]  /*b910*/  LDL.128 R8, [R19+-0x10] ;  /* 0xfffff00013087983 */ /* 0x000f220000100c00 */
[----:B------:R-:W-:Y:S01]  /*b920*/  IMAD.U32 R26, R12, 0x8, R1 ;  /* 0x000000080c1a7824 */ /* 0x000fe200078e0001 */
[----:B------:R-:W-:Y:S02]  /*b930*/  IADD3.X R12, PT, PT, R6, 0x3, R5, !PT, P2 ;  /* 0x00000003060c7810 */ /* 0x000fe40007fe4405 */
[----:B------:R-:W-:Y:S01]  /*b940*/  IADD3 R23, PT, PT, R23, R13, RZ ;  /* 0x0000000d17177210 */ /* 0x000fe20007ffe0ff */
[----:B---3--:R-:W-:Y:S02]  /*b950*/  IMAD R13, R25, R14, RZ ;  /* 0x0000000e190d7224 */ /* 0x008fe400078e02ff */
[----:B------:R-:W2:Y:S01]  /*b960*/  LDL.64 R26, [R26+0x20] ;  /* 0x000020001a1a7983 */ /* 0x000ea20000100a00 */
[----:B------:R-:W-:-:S04]  /*b970*/  IMAD.WIDE.U32 R22, R14, R24, R22 ;  /* 0x000000180e167225 */ /* 0x000fc800078e0016 */
[----:B------:R-:W-:Y:S02]  /*b980*/  IMAD R13, R15, R24, R13 ;  /* 0x000000180f0d7224 */ /* 0x000fe400078e020d */
[----:B------:R-:W-:-:S03]  /*b990*/  IMAD.U32 R24, R12, 0x8, R1 ;  /* 0x000000080c187824 */ /* 0x000fc600078e0001 */
[----:B------:R-:W-:Y:S02]  /*b9a0*/  IADD3 R23, PT, PT, R23, R13, RZ ;  /* 0x0000000d17177210 */ /* 0x000fe40007ffe0ff */
[----:B------:R-:W3:Y:S04]  /*b9b0*/  LDL.128 R12, [R19] ;  /* 0x00000000130c7983 */ /* 0x000ee80000100c00 */
[----:B------:R-:W3:Y:S01]  /*b9c0*/  LDL.64 R24, [R24+0x20] ;  /* 0x0000200018187983 */ /* 0x000ee20000100a00 */
[----:B----4-:R-:W-:-:S04]  /*b9d0*/  IMAD R17, R17, R8, RZ ;  /* 0x0000000811117224 */ /* 0x010fc800078e02ff */
[-C--:B------:R-:W-:Y:S02]  /*b9e0*/  IMAD R17, R9, R16.reuse, R17 ;  /* 0x0000001009117224 */ /* 0x080fe400078e0211 */
[----:B------:R-:W-:Y:S01]  /*b9f0*/  IMAD.WIDE.U32 R8, R8, R16, R22 ;  /* 0x0000001008087225 */ /* 0x000fe200078e0016 */
[----:B------:R-:W-:-:S04]  /*ba00*/  IADD3.X R16, PT, PT, R6, 0x2, R5, !PT, P2 ;  /* 0x0000000206107810 */ /* 0x000fc80007fe4405 */
[----:B------:R-:W-:Y:S01]  /*ba10*/  IADD3 R9, PT, PT, R9, R17, RZ ;  /* 0x0000001109097210 */ /* 0x000fe20007ffe0ff */
[----:B--2---:R-:W-:Y:S02]  /*ba20*/  IMAD R17, R27, R10, RZ ;  /* 0x0000000a1b117224 */ /* 0x004fe400078e02ff */
[----:B------:R-:W-:Y:S02]  /*ba30*/  IMAD.U32 R16, R16, 0x8, R1 ;  /* 0x0000000810107824 */ /* 0x000fe400078e0001 */
[-C--:B------:R-:W-:Y:S02]  /*ba40*/  IMAD R11, R11, R26.reuse, R17 ;  /* 0x0000001a0b0b7224 */ /* 0x080fe400078e0211 */
[----:B------:R-:W-:Y:S01]  /*ba50*/  IMAD.WIDE.U32 R8, R10, R26, R8 ;  /* 0x0000001a0a087225 */ /* 0x000fe200078e0008 */
[----:B------:R-:W-:Y:S01]  /*ba60*/  IADD3.X R10, PT, PT, R6, 0x1, R5, !PT, P2 ;  /* 0x00000001060a7810 */ /* 0x000fe20007fe4405 */
[----:B------:R-:W2:Y:S03]  /*ba70*/  LDL.64 R16, [R16+0x20] ;  /* 0x0000200010107983 */ /* 0x000ea60000100a00 */
[----:B------:R-:W-:Y:S01]  /*ba80*/  IADD3 R9, PT, PT, R9, R11, RZ ;  /* 0x0000000b09097210 */ /* 0x000fe20007ffe0ff */
[----:B---3--:R-:W-:-:S02]  /*ba90*/  IMAD R11, R25, R12, RZ ;  /* 0x0000000c190b7224 */ /* 0x008fc400078e02ff */
[----:B------:R-:W-:Y:S01]  /*baa0*/  IMAD.U32 R25, R10, 0x8, R1 ;  /* 0x000000080a197824 */ /* 0x000fe200078e0001 */
[----:B------:R-:W-:Y:S01]  /*bab0*/  IADD3 R22, PT, PT, R5, R6, RZ ;  /* 0x0000000605167210 */ /* 0x000fe20007ffe0ff */
[-C--:B------:R-:W-:Y:S02]  /*bac0*/  IMAD R20, R13, R24.reuse, R11 ;  /* 0x000000180d147224 */ /* 0x080fe400078e020b */
[----:B------:R-:W-:Y:S02]  /*bad0*/  IMAD.WIDE.U32 R12, R12, R24, R8 ;  /* 0x000000180c0c7225 */ /* 0x000fe400078e0008 */
[----:B------:R0:W3:Y:S04]  /*bae0*/  LDL.128 R8, [R19+0x10] ;  /* 0x0000100013087983 */ /* 0x0000e80000100c00 */
[----:B------:R-:W3:Y:S01]  /*baf0*/  LDL.64 R24, [R25+0x20] ;  /* 0x0000200019187983 */ /* 0x000ee20000100a00 */
[----:B------:R-:W-:-:S06]  /*bb00*/  IMAD.U32 R22, R22, 0x8, R1 ;  /* 0x0000000816167824 */ /* 0x000fcc00078e0001 */
[----:B------:R-:W4:Y:S01]  /*bb10*/  LDL.64 R22, [R22+0x20] ;  /* 0x0000200016167983 */ /* 0x000f220000100a00 */
[----:B------:R-:W-:Y:S02]  /*bb20*/  IADD3 R13, PT, PT, R13, R20, RZ ;  /* 0x000000140d0d7210 */ /* 0x000fe40007ffe0ff */
[----:B------:R-:W-:-:S04]  /*bb30*/  IADD3 R3, P0, PT, R3, -0x8, RZ ;  /* 0xfffffff803037810 */ /* 0x000fc80007f1e0ff */
[----:B------:R-:W-:Y:S02]  /*bb40*/  IADD3.X R7, PT, PT, R7, -0x1, RZ, P0, !PT ;  /* 0xffffffff07077810 */ /* 0x000fe400007fe4ff */
[----:B------:R-:W-:-:S04]  /*bb50*/  ISETP.NE.U32.AND P0, PT, R3, RZ, PT ;  /* 0x000000ff0300720c */ /* 0x000fc80003f05070 */
[----:B------:R-:W-:Y:S01]  /*bb60*/  ISETP.NE.AND.EX P0, PT, R7, RZ, PT, P0 ;  /* 0x000000ff0700720c */ /* 0x000fe20003f05300 */
[----:B0-----:R-:W-:Y:S01]  /*bb70*/  VIADD R19, R19, 0x40 ;  /* 0x0000004013137836 */ /* 0x001fe20000000000 */
[----:B------:R-:W-:Y:S02]  /*bb80*/  IADD3 R0, PT, PT, R0, -0x40, RZ ;  /* 0xffffffc000007810 */ /* 0x000fe40007ffe0ff */
[----:B------:R-:W-:Y:S01]  /*bb90*/  IADD3.X R5, PT, PT, R5, -0x8, RZ, P2, !PT ;  /* 0xfffffff805057810 */ /* 0x000fe200017fe4ff */
[----:B--2---:R-:W-:Y:S02]  /*bba0*/  IMAD R17, R17, R14, RZ ;  /* 0x0000000e11117224 */ /* 0x004fe400078e02ff */
[----:B------:R-:W-:-:S04]  /*bbb0*/  IMAD.WIDE.U32 R12, R14, R16, R12 ;  /* 0x000000100e0c7225 */ /* 0x000fc800078e000c */
[----:B------:R-:W-:-:S04]  /*bbc0*/  IMAD R17, R15, R16, R17 ;  /* 0x000000100f117224 */ /* 0x000fc800078e0211 */
[----:B------:R-:W-:Y:S02]  /*bbd0*/  IMAD.IADD R13, R13, 0x1, R17 ;  /* 0x000000010d0d7824 */ /* 0x000fe400078e0211 */
[----:B---3--:R-:W-:-:S04]  /*bbe0*/  IMAD R15, R25, R8, RZ ;  /* 0x00000008190f7224 */ /* 0x008fc800078e02ff */
[-C--:B------:R-:W-:Y:S02]  /*bbf0*/  IMAD R15, R9, R24.reuse, R15 ;  /* 0x00000018090f7224 */ /* 0x080fe400078e020f */
[----:B------:R-:W-:-:S04]  /*bc00*/  IMAD.WIDE.U32 R8, R8, R24, R12 ;  /* 0x0000001808087225 */ /* 0x000fc800078e000c */
[----:B----4-:R-:W-:Y:S01]  /*bc10*/  IMAD R13, R23, R10, RZ ;  /* 0x0000000a170d7224 */ /* 0x010fe200078e02ff */
[----:B------:R-:W-:-:S03]  /*bc20*/  IADD3 R9, PT, PT, R9, R15, RZ ;  /* 0x0000000f09097210 */ /* 0x000fc60007ffe0ff */
[-C--:B------:R-:W-:Y:S02]  /*bc30*/  IMAD R13, R11, R22.reuse, R13 ;  /* 0x000000160b0d7224 */ /* 0x080fe400078e020d */
[----:B------:R-:W-:-:S04]  /*bc40*/  IMAD.WIDE.U32 R22, R10, R22, R8 ;  /* 0x000000160a167225 */ /* 0x000fc800078e0008 */
[----:B------:R-:W-:Y:S01]  /*bc50*/  IMAD.IADD R23, R23, 0x1, R13 ;  /* 0x0000000117177824 */ /* 0x000fe200078e020d */
[----:B------:R-:W-:Y:S06]  /*bc60*/  @P0 BRA `(.L_x_135) ;  /* 0xfffffff800f40947 */ /* 0x000fec000383ffff */
.L_x_134:
[----:B------:R-:W-:Y:S05]  /*bc70*/  @!P1 BRA `(.L_x_136) ;  /* 0x0000000400a49947 */ /* 0x000fea0003800000 */
[----:B------:R-:W-:Y:S02]  /*bc80*/  ISETP.GE.U32.AND P1, PT, R4, 0x4, PT ;  /* 0x000000040400780c */ /* 0x000fe40003f26070 */
[----:B------:R-:W-:Y:S02]  /*bc90*/  LOP3.LUT R3, R6, 0x3, RZ, 0xc0, !PT ;  /* 0x0000000306037812 */ /* 0x000fe400078ec0ff */
[----:B------:R-:W-:Y:S02]  /*bca0*/  ISETP.GE.U32.AND.EX P1, PT, RZ, RZ, PT, P1 ;  /* 0x000000ffff00720c */ /* 0x000fe40003f26110 */
[----:B------:R-:W-:-:S04]  /*bcb0*/  ISETP.NE.U32.AND P0, PT, R3, RZ, PT ;  /* 0x000000ff0300720c */ /* 0x000fc80003f05070 */
[----:B------:R-:W-:-:S07]  /*bcc0*/  ISETP.NE.AND.EX P0, PT, RZ, RZ, PT, P0 ;  /* 0x000000ffff00720c */ /* 0x000fce0003f05300 */
[----:B------:R-:W-:Y:S06]  /*bcd0*/  @!P1 BRA `(.L_x_137) ;  /* 0x0000000000bc9947 */ /* 0x000fec0003800000 */
[----:B0-----:R-:W-:Y:S02]  /*bce0*/  LOP3.LUT R5, RZ, R2, RZ, 0x33, !PT ;  /* 0x00000002ff057212 */ /* 0x001fe400078e33ff */
[----:B------:R-:W-:-:S03]  /*bcf0*/  SHF.L.U32 R8, R2, 0x3, RZ ;  /* 0x0000000302087819 */ /* 0x000fc600000006ff */
[----:B------:R-:W-:Y:S02]  /*bd00*/  IMAD.IADD R0, R5, 0x1, R6 ;  /* 0x0000000105007824 */ /* 0x000fe400078e0206 */
[----:B------:R-:W-:Y:S02]  /*bd10*/  HFMA2 R5, -RZ, RZ, 0, 0 ;  /* 0x00000000ff057431 */ /* 0x000fe400000001ff */
[----:B------:R-:W-:Y:S02]  /*bd20*/  IMAD.IADD R10, R1, 0x1, R8 ;  /* 0x00000001010a7824 */ /* 0x000fe400078e0208 */
[----:B------:R-:W-:Y:S01]  /*bd30*/  VIADD R4, R8, 0x8 ;  /* 0x0000000808047836 */ /* 0x000fe20000000000 */
[----:B------:R-:W-:-:S03]  /*bd40*/  LEA R12, R0, R1, 0x3 ;  /* 0x00000001000c7211 */ /* 0x000fc600078e18ff */
[----:B------:R-:W2:Y:S01]  /*bd50*/  LDL.64 R10, [R10] ;  /* 0x000000000a0a7983 */ /* 0x000ea20000100a00 */
[----:B------:R-:W-:-:S03]  /*bd60*/  IADD3 RZ, P1, PT, RZ, -R5, RZ ;  /* 0x80000005ffff7210 */ /* 0x000fc60007f3e0ff */
[----:B------:R-:W2:Y:S01]  /*bd70*/  LDL.64 R12, [R12+0x20] ;  /* 0x000020000c0c7983 */ /* 0x000ea20000100a00 */
[----:B------:R-:W-:Y:S02]  /*bd80*/  LOP3.LUT R4, R4, 0xfffffff8, RZ, 0xc0, !PT ;  /* 0xfffffff804047812 */ /* 0x000fe400078ec0ff */
[----:B------:R-:W-:Y:S02]  /*bd90*/  IADD3.X R0, PT, PT, R6, -0x2, ~R2, !PT, P1 ;  /* 0xfffffffe06007810 */ /* 0x000fe40007fe2c02 */
[----:B------:R-:W-:-:S03]  /*bda0*/  IADD3 R14, PT, PT, R1, R4, RZ ;  /* 0x00000004010e7210 */ /* 0x000fc60007ffe0ff */
[----:B------:R-:W-:Y:S01]  /*bdb0*/  IMAD.U32 R16, R0, 0x8, R1 ;  /* 0x0000000800107824 */ /* 0x000fe200078e0001 */
[----:B------:R-:W-:Y:S02]  /*bdc0*/  IADD3 R4, PT, PT, R8, 0x10, RZ ;  /* 0x0000001008047810 */ /* 0x000fe40007ffe0ff */
[----:B------:R-:W-:Y:S01]  /*bdd0*/  IADD3.X R0, PT, PT, R6, -0x3, ~R2, !PT, P1 ;  /* 0xfffffffd06007810 */ /* 0x000fe20007fe2c02 */
[----:B------:R-:W3:Y:S01]  /*bde0*/  LDL.64 R14, [R14] ;  /* 0x000000000e0e7983 */ /* 0x000ee20000100a00 */
[----:B------:R-:W-:-:S03]  /*bdf0*/  LOP3.LUT R4, R4, 0xfffffff8, RZ, 0xc0, !PT ;  /* 0xfffffff804047812 */ /* 0x000fc600078ec0ff */
[----:B------:R-:W3:Y:S01]  /*be00*/  LDL.64 R16, [R16+0x20] ;  /* 0x0000200010107983 */ /* 0x000ee20000100a00 */
[----:B------:R-:W-:Y:S01]  /*be10*/  VIADD R8, R8, 0x18 ;  /* 0x0000001808087836 */ /* 0x000fe20000000000 */
[C---:B------:R-:W-:Y:S01]  /*be20*/  IADD3 R9, PT, PT, R1.reuse, R4, RZ ;  /* 0x0000000401097210 */ /* 0x040fe20007ffe0ff */
[--C-:B------:R-:W-:Y:S01]  /*be30*/  IMAD.U32 R18, R0, 0x8, R1.reuse ;  /* 0x0000000800127824 */ /* 0x100fe200078e0001 */
[----:B------:R-:W-:Y:S02]  /*be40*/  IADD3.X R0, PT, PT, R6, -0x4, ~R2, !PT, P1 ;  /* 0xfffffffc06007810 */ /* 0x000fe40007fe2c02 */
[----:B------:R-:W-:Y:S02]  /*be50*/  LOP3.LUT R4, R8, 0xfffffff8, RZ, 0xc0, !PT ;  /* 0xfffffff808047812 */ /* 0x000fe400078ec0ff */
[----:B------:R-:W4:Y:S04]  /*be60*/  LDL.64 R8, [R9] ;  /* 0x0000000009087983 */ /* 0x000f280000100a00 */
[----:B------:R-:W4:Y:S01]  /*be70*/  LDL.64 R18, [R18+0x20] ;  /* 0x0000200012127983 */ /* 0x000f220000100a00 */
[----:B------:R-:W-:Y:S01]  /*be80*/  IADD3 R4, PT, PT, R1, R4, RZ ;  /* 0x0000000401047210 */ /* 0x000fe20007ffe0ff */
[----:B------:R-:W-:-:S05]  /*be90*/  IMAD.U32 R0, R0, 0x8, R1 ;  /* 0x0000000800007824 */ /* 0x000fca00078e0001 */
[----:B------:R-:W5:Y:S04]  /*bea0*/  LDL.64 R4, [R4] ;  /* 0x0000000004047983 */ /* 0x000f680000100a00 */
[----:B------:R-:W5:Y:S01]  /*beb0*/  LDL.64 R24, [R0+0x20] ;  /* 0x0000200000187983 */ /* 0x000f620000100a00 */
[----:B------:R-:W-:Y:S02]  /*bec0*/  VIADD R2, R2, 0x4 ;  /* 0x0000000402027836 */ /* 0x000fe40000000000 */
[----:B--2---:R-:W-:Y:S02]  /*bed0*/  IMAD R7, R13, R10, RZ ;  /* 0x0000000a0d077224 */ /* 0x004fe400078e02ff */
[----:B------:R-:W-:-:S04]  /*bee0*/  IMAD.WIDE.U32 R22, R10, R12, R22 ;  /* 0x0000000c0a167225 */ /* 0x000fc800078e0016 */
[----:B------:R-:W-:-:S05]  /*bef0*/  IMAD R7, R11, R12, R7 ;  /* 0x0000000c0b077224 */ /* 0x000fca00078e0207 */
[----:B------:R-:W-:Y:S01]  /*bf00*/  IADD3 R23, PT, PT, R23, R7, RZ ;  /* 0x0000000717177210 */ /* 0x000fe20007ffe0ff */
[----:B---3--:R-:W-:-:S04]  /*bf10*/  IMAD R7, R17, R14, RZ ;  /* 0x0000000e11077224 */ /* 0x008fc800078e02ff */
[-C--:B------:R-:W-:Y:S02]  /*bf20*/  IMAD R7, R15, R16.reuse, R7 ;  /* 0x000000100f077224 */ /* 0x080fe400078e0207 */
[----:B------:R-:W-:-:S04]  /*bf30*/  IMAD.WIDE.U32 R14, R14, R16, R22 ;  /* 0x000000100e0e7225 */ /* 0x000fc800078e0016 */
[----:B------:R-:W-:Y:S02]  /*bf40*/  IMAD.IADD R15, R15, 0x1, R7 ;  /* 0x000000010f0f7824 */ /* 0x000fe400078e0207 */
[----:B----4-:R-:W-:-:S04]  /*bf50*/  IMAD R7, R19, R8, RZ ;  /* 0x0000000813077224 */ /* 0x010fc800078e02ff */
[-C--:B------:R-:W-:Y:S02]  /*bf60*/  IMAD R7, R9, R18.reuse, R7 ;  /* 0x0000001209077224 */ /* 0x080fe400078e0207 */
[----:B------:R-:W-:-:S05]  /*bf70*/  IMAD.WIDE.U32 R8, R8, R18, R14 ;  /* 0x0000001208087225 */ /* 0x000fca00078e000e */
[----:B------:R-:W-:Y:S01]  /*bf80*/  IADD3 R9, PT, PT, R9, R7, RZ ;  /* 0x0000000709097210 */ /* 0x000fe20007ffe0ff */
[----:B-----5:R-:W-:-:S04]  /*bf90*/  IMAD R11, R25, R4, RZ ;  /* 0x00000004190b7224 */ /* 0x020fc800078e02ff */
[-C--:B------:R-:W-:Y:S02]  /*bfa0*/  IMAD R11, R5, R24.reuse, R11 ;  /* 0x00000018050b7224 */ /* 0x080fe400078e020b */
[----:B------:R-:W-:-:S05]  /*bfb0*/  IMAD.WIDE.U32 R22, R4, R24, R8 ;  /* 0x0000001804167225 */ /* 0x000fca00078e0008 */
[----:B------:R-:W-:-:S07]  /*bfc0*/  IADD3 R23, PT, PT, R23, R11, RZ ;  /* 0x0000000b17177210 */ /* 0x000fce0007ffe0ff */
.L_x_137:
[----:B------:R-:W-:Y:S05]  /*bfd0*/  @!P0 BRA `(.L_x_136) ;  /* 0x0000000000cc8947 */ /* 0x000fea0003800000 */
[----:B------:R-:W-:Y:S02]  /*bfe0*/  ISETP.NE.U32.AND P0, PT, R3, 0x1, PT ;  /* 0x000000010300780c */ /* 0x000fe40003f05070 */
[----:B------:R-:W-:Y:S02]  /*bff0*/  LOP3.LUT R0, R6, 0x1, RZ, 0xc0, !PT ;  /* 0x0000000106007812 */ /* 0x000fe400078ec0ff */
[----:B------:R-:W-:Y:S02]  /*c000*/  ISETP.NE.AND.EX P0, PT, RZ, RZ, PT, P0 ;  /* 0x000000ffff00720c */ /* 0x000fe40003f05300 */
[----:B------:R-:W-:-:S04]  /*c010*/  ISETP.NE.U32.AND P1, PT, R0, 0x1, PT ;  /* 0x000000010000780c */ /* 0x000fc80003f25070 */
[----:B------:R-:W-:-:S07]  /*c020*/  ISETP.NE.U32.AND.EX P1, PT, RZ, RZ, PT, P1 ;  /* 0x000000ffff00720c */ /* 0x000fce0003f25110 */
[----:B------:R-:W-:Y:S06]  /*c030*/  @!P0 BRA `(.L_x_138) ;  /* 0x0000000000648947 */ /* 0x000fec0003800000 */
[----:B------:R-:W-:Y:S01]  /*c040*/  LOP3.LUT R3, RZ, R2, RZ, 0x33, !PT ;  /* 0x00000002ff037212 */ /* 0x000fe200078e33ff */
[----:B------:R-:W-:Y:S01]  /*c050*/  IMAD.SHL.U32 R0, R2, 0x8, RZ ;  /* 0x0000000802007824 */ /* 0x000fe200078e00ff */
[----:B0-----:R-:W-:-:S03]  /*c060*/  MOV R5, RZ ;  /* 0x000000ff00057202 */ /* 0x001fc60000000f00 */
[----:B------:R-:W-:Y:S01]  /*c070*/  IMAD.IADD R4, R3, 0x1, R6 ;  /* 0x0000000103047824 */ /* 0x000fe200078e0206 */
[----:B------:R-:W-:Y:S01]  /*c080*/  IADD3 R8, PT, PT, R1, R0, RZ ;  /* 0x0000000001087210 */ /* 0x000fe20007ffe0ff */
[----:B------:R-:W-:Y:S01]  /*c090*/  VIADD R0, R0, 0x8 ;  /* 0x0000000800007836 */ /* 0x000fe20000000000 */
[----:B------:R-:W-:Y:S02]  /*c0a0*/  IADD3 RZ, P0, PT, RZ, -R5, RZ ;  /* 0x80000005ffff7210 */ /* 0x000fe40007f1e0ff */
[----:B------:R-:W-:Y:S02]  /*c0b0*/  LEA R12, R4, R1, 0x3 ;  /* 0x00000001040c7211 */ /* 0x000fe400078e18ff */
[----:B------:R-:W-:Y:S01]  /*c0c0*/  LOP3.LUT R4, R0, 0xfffffff8, RZ, 0xc0, !PT ;  /* 0xfffffff800047812 */ /* 0x000fe200078ec0ff */
[----:B------:R-:W2:Y:S01]  /*c0d0*/  LDL.64 R8, [R8] ;  /* 0x0000000008087983 */ /* 0x000ea20000100a00 */
[----:B------:R-:W-:-:S03]  /*c0e0*/  IADD3.X R0, PT, PT, R6, -0x2, ~R2, !PT, P0 ;  /* 0xfffffffe06007810 */ /* 0x000fc60007fe0c02 */
[----:B------:R-:W2:Y:S01]  /*c0f0*/  LDL.64 R12, [R12+0x20] ;  /* 0x000020000c0c7983 */ /* 0x000ea20000100a00 */
[----:B------:R-:W-:Y:S01]  /*c100*/  IMAD.IADD R4, R1, 0x1, R4 ;  /* 0x0000000101047824 */ /* 0x000fe200078e0204 */
[----:B------:R-:W-:-:S05]  /*c110*/  LEA R0, R0, R1, 0x3 ;  /* 0x0000000100007211 */ /* 0x000fca00078e18ff */
[----:B------:R-:W3:Y:S04]  /*c120*/  LDL.64 R4, [R4] ;  /* 0x0000000004047983 */ /* 0x000ee80000100a00 */
[----:B------:R-:W3:Y:S01]  /*c130*/  LDL.64 R10, [R0+0x20] ;  /* 0x00002000000a7983 */ /* 0x000ee20000100a00 */
[----:B------:R-:W-:Y:S01]  /*c140*/  IADD3 R2, PT, PT, R2, 0x2, RZ ;  /* 0x0000000202027810 */ /* 0x000fe20007ffe0ff */
[----:B--2---:R-:W-:Y:S02]  /*c150*/  IMAD R3, R13, R8, RZ ;  /* 0x000000080d037224 */ /* 0x004fe400078e02ff */
[----:B------:R-:W-:-:S04]  /*c160*/  IMAD.WIDE.U32 R22, R8, R12, R22 ;  /* 0x0000000c08167225 */ /* 0x000fc800078e0016 */
[----:B------:R-:W-:-:S04]  /*c170*/  IMAD R9, R9, R12, R3 ;  /* 0x0000000c09097224 */ /* 0x000fc800078e0203 */
[----:B------:R-:W-:Y:S02]  /*c180*/  IMAD.IADD R23, R23, 0x1, R9 ;  /* 0x0000000117177824 */ /* 0x000fe400078e0209 */
[----:B---3--:R-:W-:Y:S02]  /*c190*/  IMAD R3, R11, R4, RZ ;  /* 0x000000040b037224 */ /* 0x008fe400078e02ff */
[----:B------:R-:W-:-:S04]  /*c1a0*/  IMAD.WIDE.U32 R22, R4, R10, R22 ;  /* 0x0000000a04167225 */ /* 0x000fc800078e0016 */
[----:B------:R-:W-:-:S04]  /*c1b0*/  IMAD R3, R5, R10, R3 ;  /* 0x0000000a05037224 */ /* 0x000fc800078e0203 */
[----:B------:R-:W-:-:S07]  /*c1c0*/  IMAD.IADD R23, R23, 0x1, R3 ;  /* 0x0000000117177824 */ /* 0x000fce00078e0203 */
.L_x_138:
[----:B------:R-:W-:Y:S05]  /*c1d0*/  @P1 BRA `(.L_x_136) ;  /* 0x00000000004c1947 */ /* 0x000fea0003800000 */
[----:B------:R-:W-:Y:S01]  /*c1e0*/  LOP3.LUT R3, RZ, R2, RZ, 0x33, !PT ;  /* 0x00000002ff037212 */ /* 0x000fe200078e33ff */
[----:B------:R-:W-:-:S03]  /*c1f0*/  IMAD.U32 R2, R2, 0x8, R1 ;  /* 0x0000000802027824 */ /* 0x000fc600078e0001 */
[----:B------:R-:W-:-:S03]  /*c200*/  IADD3 R6, PT, PT, R3, R6, RZ ;  /* 0x0000000603067210 */ /* 0x000fc60007ffe0ff */
[----:B------:R-:W2:Y:S01]  /*c210*/  LDL.64 R2, [R2] ;  /* 0x0000000002027983 */ /* 0x000ea20000100a00 */
[----:B------:R-:W-:-:S06]  /*c220*/  LEA R4, R6, R1, 0x3 ;  /* 0x0000000106047211 */ /* 0x000fcc00078e18ff */
[----:B0-----:R-:W2:Y:S02]  /*c230*/  LDL.64 R4, [R4+0x20] ;  /* 0x0000200004047983 */ /* 0x001ea40000100a00 */
[----:B--2---:R-:W-:Y:S02]  /*c240*/  IMAD R5, R5, R2, RZ ;  /* 0x0000000205057224 */ /* 0x004fe400078e02ff */
[----:B------:R-:W-:-:S04]  /*c250*/  IMAD.WIDE.U32 R22, R2, R4, R22 ;  /* 0x0000000402167225 */ /* 0x000fc800078e0016 */
[----:B------:R-:W-:-:S04]  /*c260*/  IMAD R5, R3, R4, R5 ;  /* 0x0000000403057224 */ /* 0x000fc800078e0205 */
[----:B------:R-:W-:Y:S01]  /*c270*/  IMAD.IADD R23, R23, 0x1, R5 ;  /* 0x0000000117177824 */ /* 0x000fe200078e0205 */
[----:B------:R-:W-:Y:S06]  /*c280*/  BRA `(.L_x_136) ;  /* 0x0000000000207947 */ /* 0x000fec0003800000 */
.L_x_128:
[----:B------:R-:W-:Y:S01]  /*c290*/  IADD3 R5, PT, PT, R1, R5, RZ ;  /* 0x0000000501057210 */ /* 0x000fe20007ffe0ff */
[----:B------:R-:W0:Y:S04]  /*c2a0*/  LDCU.64 UR4, c[0x0][0x398] ;  /* 0x00007300ff0477ac */ /* 0x000e280008000a00 */
[----:B------:R-:W0:Y:S02]  /*c2b0*/  LDL.64 R6, [R5+0x40] ;  /* 0x0000400005067983 */ /* 0x000e240000100a00 */
[----:B0-----:R-:W-:-:S04]  /*c2c0*/  LEA R2, P0, R6, UR4, 0x3 ;  /* 0x0000000406027c11 */ /* 0x001fc8000f8018ff */
[----:B------:R-:W-:-:S06]  /*c2d0*/  LEA.HI.X R3, R6, UR5, R7, 0x3, P0 ;  /* 0x0000000506037c11 */ /* 0x000fcc00080f1c07 */
[----:B------:R-:W2:Y:S01]  /*c2e0*/  LDG.E.64 R2, desc[UR10][R2.64] ;  /* 0x0000000a02027981 */ /* 0x000ea2000c1e1b00 */
[----:B------:R-:W-:-:S03]  /*c2f0*/  CS2R R22, SRZ ;  /* 0x0000000000167805 */ /* 0x000fc6000001ff00 */
[----:B--2---:R1:W-:Y:S04]  /*c300*/  STL.64 [R5], R2 ;  /* 0x0000000205007387 */ /* 0x0043e80000100a00 */
.L_x_136:
[----:B------:R-:W1:Y:S02]  /*c310*/  LDCU.64 UR4, c[0x0][0x380] ;  /* 0x00007000ff0477ac */ /* 0x000e640008000a00 */
[----:B-1----:R-:W-:-:S04]  /*c320*/  LEA R2, P0, R22, UR4, 0x2 ;  /* 0x0000000416027c11 */ /* 0x002fc8000f8010ff */
[----:B------:R-:W-:Y:S01]  /*c330*/  LEA.HI.X R3, R22, UR5, R23, 0x2, P0 ;  /* 0x0000000516037c11 */ /* 0x000fe200080f1417 */
[----:B------:R-:W1:Y:S05]  /*c340*/  LDCU.64 UR4, c[0x0][0x3b8] ;  /* 0x00007700ff0477ac */ /* 0x000e6a0008000a00 */
[----:B------:R-:W2:Y:S01]  /*c350*/  LDG.E R3, desc[UR10][R2.64] ;  /* 0x0000000a02037981 */ /* 0x000ea2000c1e1900 */
[----:B-1----:R-:W-:-:S04]  /*c360*/  LEA R4, P0, R21, UR4, 0x2 ;  /* 0x0000000415047c11 */ /* 0x002fc8000f8010ff */
[----:B0-----:R-:W-:-:S05]  /*c370*/  LEA.HI.X R5, R21, UR5, RZ, 0x2, P0 ;  /* 0x0000000515057c11 */ /* 0x001fca00080f14ff */
[----:B--2---:R-:W-:Y:S01]  /*c380*/  STG.E desc[UR10][R4.64], R3 ;  /* 0x0000000304007986 */ /* 0x004fe2000c10190a */
[----:B------:R-:W-:Y:S05]  /*c390*/  EXIT ;  /* 0x000000000000794d */ /* 0x000fea0003800000 */
        .weak           $__internal_0_$__cuda_sm20_div_s64
        .type           $__internal_0_$__cuda_sm20_div_s64,@function
        .size           $__internal_0_$__cuda_sm20_div_s64,($__internal_1_$__cuda_sm20_rem_s64 - $__internal_0_$__cuda_sm20_div_s64)
$__internal_0_$__cuda_sm20_div_s64:
[-C--:B------:R-:W-:Y:S02]  /*c3a0*/  IADD3 R10, P1, PT, RZ, -R19.reuse, RZ ;  /* 0x80000013ff0a7210 */ /* 0x080fe40007f3e0ff */
[----:B------:R-:W-:Y:S02]  /*c3b0*/  ISETP.GE.AND P0, PT, R18, RZ, PT ;  /* 0x000000ff1200720c */ /* 0x000fe40003f06270 */
[----:B------:R-:W-:Y:S01]  /*c3c0*/  ISETP.GE.AND P3, PT, R16, RZ, PT ;  /* 0x000000ff1000720c */ /* 0x000fe20003f66270 */
[----:B------:R-:W-:Y:S01]  /*c3d0*/  IMAD.X R11, RZ, RZ, ~R18, P1 ;  /* 0x000000ffff0b7224 */ /* 0x000fe200008e0e12 */
[----:B------:R-:W-:-:S04]  /*c3e0*/  SEL R10, R10, R19, !P0 ;  /* 0x000000130a0a7207 */ /* 0x000fc80004000000 */
[----:B------:R-:W-:-:S04]  /*c3f0*/  SEL R11, R11, R18, !P0 ;  /* 0x000000120b0b7207 */ /* 0x000fc80004000000 */
[----:B------:R-:W0:Y:S08]  /*c400*/  I2F.U64.RP R24, R10 ;  /* 0x0000000a00187312 */ /* 0x000e300000309000 */
[----:B0-----:R-:W0:Y:S02]  /*c410*/  MUFU.RCP R24, R24 ;  /* 0x0000001800187308 */ /* 0x001e240000001000 */
[----:B0-----:R-:W-:-:S02]  /*c420*/  IADD3 R13, PT, PT, R24, 0x1ffffffe, RZ ;  /* 0x1ffffffe180d7810 */ /* 0x001fc40007ffe0ff */
[----:B------:R-:W-:-:S04]  /*c430*/  IADD3 R24, P4, PT, RZ, -R17, RZ ;  /* 0x80000011ff187210 */ /* 0x000fc80007f9e0ff */
[----:B------:R-:W0:Y:S02]  /*c440*/  F2I.U64.TRUNC R12, R13 ;  /* 0x0000000d000c7311 */ /* 0x000e24000020d800 */
[----:B0-----:R-:W-:-:S04]  /*c450*/  IMAD.WIDE.U32 R22, R12, R10, RZ ;  /* 0x0000000a0c167225 */ /* 0x001fc800078e00ff */
[----:B------:R-:W-:Y:S01]  /*c460*/  IMAD R15, R12, R11, R23 ;  /* 0x0000000b0c0f7224 */ /* 0x000fe200078e0217 */
[----:B------:R-:W-:-:S03]  /*c470*/  IADD3 R22, P0, PT, RZ, -R22, RZ ;  /* 0x80000016ff167210 */ /* 0x000fc60007f1e0ff */
[----:B------:R-:W-:Y:S02]  /*c480*/  IMAD R15, R13, R10, R15 ;  /* 0x0000000a0d0f7224 */ /* 0x000fe400078e020f */
[----:B------:R-:W-:-:S04]  /*c490*/  IMAD.HI.U32 R14, R12, R22, RZ ;  /* 0x000000160c0e7227 */ /* 0x000fc800078e00ff */
[----:B------:R-:W-:Y:S01]  /*c4a0*/  IMAD.X R23, RZ, RZ, ~R15, P0 ;  /* 0x000000ffff177224 */ /* 0x000fe200000e0e0f */
[----:B------:R-:W-:-:S03]  /*c4b0*/  MOV R15, R12 ;  /* 0x0000000c000f7202 */ /* 0x000fc60000000f00 */
[----:B------:R-:W-:-:S04]  /*c4c0*/  IMAD.WIDE.U32 R14, P0, R12, R23, R14 ;  /* 0x000000170c0e7225 */ /* 0x000fc8000780000e */
[C---:B------:R-:W-:Y:S02]  /*c4d0*/  IMAD R12, R13.reuse, R23, RZ ;  /* 0x000000170d0c7224 */ /* 0x040fe400078e02ff */
[----:B------:R-:W-:-:S04]  /*c4e0*/  IMAD.HI.U32 R15, P1, R13, R22, R14 ;  /* 0x000000160d0f7227 */ /* 0x000fc8000782000e */
[----:B------:R-:W-:Y:S01]  /*c4f0*/  IMAD.HI.U32 R23, R13, R23, RZ ;  /* 0x000000170d177227 */ /* 0x000fe200078e00ff */
[----:B------:R-:W-:-:S03]  /*c500*/  IADD3 R15, P2, PT, R12, R15, RZ ;  /* 0x0000000f0c0f7210 */ /* 0x000fc60007f5e0ff */
[----:B------:R-:W-:Y:S02]  /*c510*/  IMAD.X R12, R23, 0x1, R13, P0 ;  /* 0x00000001170c7824 */ /* 0x000fe400000e060d */
[----:B------:R-:W-:-:S03]  /*c520*/  IMAD.WIDE.U32 R22, R15, R10, RZ ;  /* 0x0000000a0f167225 */ /* 0x000fc600078e00ff */
[----:B------:R-:W-:Y:S01]  /*c530*/  IADD3.X R12, PT, PT, RZ, RZ, R12, P2, P1 ;  /* 0x000000ffff0c7210 */ /* 0x000fe200017e240c */
[----:B------:R-:W-:Y:S01]  /*c540*/  IMAD R13, R15, R11, R23 ;  /* 0x0000000b0f0d7224 */ /* 0x000fe200078e0217 */
[----:B------:R-:W-:-:S03]  /*c550*/  IADD3 R22, P0, PT, RZ, -R22, RZ ;  /* 0x80000016ff167210 */ /* 0x000fc60007f1e0ff */
[----:B------:R-:W-:Y:S02]  /*c560*/  IMAD R13, R12, R10, R13 ;  /* 0x0000000a0c0d7224 */ /* 0x000fe400078e020d */
[----:B------:R-:W-:-:S03]  /*c570*/  IMAD.HI.U32 R14, R15, R22, RZ ;  /* 0x000000160f0e7227 */ /* 0x000fc600078e00ff */
[----:B------:R-:W-:-:S05]  /*c580*/  IADD3.X R13, PT, PT, RZ, ~R13, RZ, P0, !PT ;  /* 0x8000000dff0d7210 */ /* 0x000fca00007fe4ff */
[----:B------:R-:W-:-:S04]  /*c590*/  IMAD.WIDE.U32 R14, P0, R15, R13, R14 ;  /* 0x0000000d0f0e7225 */ /* 0x000fc8000780000e */
[C---:B------:R-:W-:Y:S02]  /*c5a0*/  IMAD R23, R12.reuse, R13, RZ ;  /* 0x0000000d0c177224 */ /* 0x040fe400078e02ff */
[----:B------:R-:W-:Y:S01]  /*c5b0*/  IMAD.HI.U32 R22, P1, R12, R22, R14 ;  /* 0x000000160c167227 */ /* 0x000fe2000782000e */
[----:B------:R-:W-:-:S03]  /*c5c0*/  SEL R14, R24, R17, !P3 ;  /* 0x00000011180e7207 */ /* 0x000fc60005800000 */
[----:B------:R-:W-:Y:S01]  /*c5d0*/  IMAD.HI.U32 R17, R12, R13, RZ ;  /* 0x0000000d0c117227 */ /* 0x000fe200078e00ff */
[----:B------:R-:W-:-:S03]  /*c5e0*/  IADD3 R23, P2, PT, R23, R22, RZ ;  /* 0x0000001617177210 */ /* 0x000fc60007f5e0ff */
[----:B------:R-:W-:Y:S01]  /*c5f0*/  IMAD.X R15, RZ, RZ, ~R16, P4 ;  /* 0x000000ffff0f7224 */ /* 0x000fe200020e0e10 */
[----:B------:R-:W-:Y:S01]  /*c600*/  IADD3.X R17, PT, PT, R17, R12, RZ, P0, !PT ;  /* 0x0000000c11117210 */ /* 0x000fe200007fe4ff */
[----:B------:R-:W-:-:S03]  /*c610*/  IMAD.HI.U32 R12, R23, R14, RZ ;  /* 0x0000000e170c7227 */ /* 0x000fc600078e00ff */
[-C--:B------:R-:W-:Y:S01]  /*c620*/  SEL R15, R15, R16.reuse, !P3 ;  /* 0x000000100f0f7207 */ /* 0x080fe20005800000 */
[----:B------:R-:W-:Y:S01]  /*c630*/  IMAD.MOV.U32 R13, RZ, RZ, RZ ;  /* 0x000000ffff0d7224 */ /* 0x000fe200078e00ff */
[----:B------:R-:W-:Y:S02]  /*c640*/  IADD3.X R17, PT, PT, RZ, RZ, R17, P2, P1 ;  /* 0x000000ffff117210 */ /* 0x000fe400017e2411 */
[----:B------:R-:W-:Y:S01]  /*c650*/  LOP3.LUT R16, R18, R16, RZ, 0x3c, !PT ;  /* 0x0000001012107212 */ /* 0x000fe200078e3cff */
[----:B------:R-:W-:-:S04]  /*c660*/  IMAD.WIDE.U32 R12, R23, R15, R12 ;  /* 0x0000000f170c7225 */ /* 0x000fc800078e000c */
[C---:B------:R-:W-:Y:S02]  /*c670*/  IMAD R22, R17.reuse, R15, RZ ;  /* 0x0000000f11167224 */ /* 0x040fe400078e02ff */
[----:B------:R-:W-:-:S04]  /*c680*/  IMAD.HI.U32 R13, P0, R17, R14, R12 ;  /* 0x0000000e110d7227 */ /* 0x000fc8000780000c */
[----:B------:R-:W-:Y:S01]  /*c690*/  IMAD.HI.U32 R23, R17, R15, RZ ;  /* 0x0000000f11177227 */ /* 0x000fe200078e00ff */
[----:B------:R-:W-:-:S04]  /*c6a0*/  IADD3 R17, P1, PT, R22, R13, RZ ;  /* 0x0000000d16117210 */ /* 0x000fc80007f3e0ff */
[----:B------:R-:W-:Y:S01]  /*c6b0*/  IADD3.X R23, PT, PT, R23, RZ, RZ, P0, !PT ;  /* 0x000000ff17177210 */ /* 0x000fe200007fe4ff */
[----:B------:R-:W-:-:S04]  /*c6c0*/  IMAD.WIDE.U32 R12, R17, R10, RZ ;  /* 0x0000000a110c7225 */ /* 0x000fc800078e00ff */
[----:B------:R-:W-:Y:S01]  /*c6d0*/  IMAD.X R23, RZ, RZ, R23, P1 ;  /* 0x000000ffff177224 */ /* 0x000fe200008e0617 */
[----:B------:R-:W-:Y:S01]  /*c6e0*/  IADD3 R25, P1, PT, -R12, R14, RZ ;  /* 0x0000000e0c197210 */ /* 0x000fe20007f3e1ff */
[----:B------:R-:W-:-:S03]  /*c6f0*/  IMAD R13, R17, R11, R13 ;  /* 0x0000000b110d7224 */ /* 0x000fc600078e020d */
[-C--:B------:R-:W-:Y:S01]  /*c700*/  ISETP.GE.U32.AND P0, PT, R25, R10.reuse, PT ;  /* 0x0000000a1900720c */ /* 0x080fe20003f06070 */
[----:B------:R-:W-:-:S05]  /*c710*/  IMAD R12, R23, R10, R13 ;  /* 0x0000000a170c7224 */ /* 0x000fca00078e020d */
[----:B------:R-:W-:Y:S02]  /*c720*/  IADD3.X R15, PT, PT, ~R12, R15, RZ, P1, !PT ;  /* 0x0000000f0c0f7210 */ /* 0x000fe40000ffe5ff */
[----:B------:R-:W-:Y:S02]  /*c730*/  IADD3 R14, P1, PT, R25, -R10, RZ ;  /* 0x8000000a190e7210 */ /* 0x000fe40007f3e0ff */
[----:B------:R-:W-:Y:S02]  /*c740*/  ISETP.GE.U32.AND.EX P0, PT, R15, R11, PT, P0 ;  /* 0x0000000b0f00720c */ /* 0x000fe40003f06100 */
[----:B------:R-:W-:Y:S01]  /*c750*/  IADD3 R12, P2, PT, R17, 0x1, RZ ;  /* 0x00000001110c7810 */ /* 0x000fe20007f5e0ff */
[----:B------:R-:W-:Y:S01]  /*c760*/  IMAD.X R13, R15, 0x1, ~R11, P1 ;  /* 0x000000010f0d7824 */ /* 0x000fe200008e0e0b */
[----:B------:R-:W-:Y:S02]  /*c770*/  SEL R25, R14, R25, P0 ;  /* 0x000000190e197207 */ /* 0x000fe40000000000 */
[----:B------:R-:W-:-:S02]  /*c780*/  IADD3.X R14, PT, PT, RZ, R23, RZ, P2, !PT ;  /* 0x00000017ff0e7210 */ /* 0x000fc400017fe4ff */
[----:B------:R-:W-:Y:S02]  /*c790*/  SEL R12, R12, R17, P0 ;  /* 0x000000110c0c7207 */ /* 0x000fe40000000000 */
[----:B------:R-:W-:Y:S02]  /*c7a0*/  SEL R13, R13, R15, P0 ;  /* 0x0000000f0d0d7207 */ /* 0x000fe40000000000 */
[----:B------:R-:W-:Y:S02]  /*c7b0*/  ISETP.GE.U32.AND P1, PT, R25, R10, PT ;  /* 0x0000000a1900720c */ /* 0x000fe40003f26070 */
[----:B------:R-:W-:Y:S02]  /*c7c0*/  SEL R14, R14, R23, P0 ;  /* 0x000000170e0e7207 */ /* 0x000fe40000000000 */
[----:B------:R-:W-:Y:S02]  /*c7d0*/  IADD3 R15, P2, PT, R12, 0x1, RZ ;  /* 0x000000010c0f7810 */ /* 0x000fe40007f5e0ff */
[----:B------:R-:W-:-:S02]  /*c7e0*/  ISETP.GE.U32.AND.EX P0, PT, R13, R11, PT, P1 ;  /* 0x0000000b0d00720c */ /* 0x000fc40003f06110 */
[----:B------:R-:W-:Y:S01]  /*c7f0*/  ISETP.GE.AND P1, PT, R16, RZ, PT ;  /* 0x000000ff1000720c */ /* 0x000fe20003f26270 */
[----:B------:R-:W-:Y:S01]  /*c800*/  IMAD.X R13, RZ, RZ, R14, P2 ;  /* 0x000000ffff0d7224 */ /* 0x000fe200010e060e */
[----:B------:R-:W-:-:S04]  /*c810*/  SEL R12, R15, R12, P0 ;  /* 0x0000000c0f0c7207 */ /* 0x000fc80000000000 */
[----:B------:R-:W-:Y:S02]  /*c820*/  SEL R13, R13, R14, P0 ;  /* 0x0000000e0d0d7207 */ /* 0x000fe40000000000 */
[-C--:B------:R-:W-:Y:S02]  /*c830*/  IADD3 R11, P2, PT, RZ, -R12.reuse, RZ ;  /* 0x8000000cff0b7210 */ /* 0x080fe40007f5e0ff */
[----:B------:R-:W-:Y:S02]  /*c840*/  ISETP.NE.U32.AND P0, PT, R19, RZ, PT ;  /* 0x000000ff1300720c */ /* 0x000fe40003f05070 */
[-C--:B------:R-:W-:Y:S02]  /*c850*/  IADD3.X R10, PT, PT, RZ, ~R13.reuse, RZ, P2, !PT ;  /* 0x8000000dff0a7210 */ /* 0x080fe400017fe4ff */
[----:B------:R-:W-:Y:S01]  /*c860*/  SEL R12, R11, R12, !P1 ;  /* 0x0000000c0b0c7207 */ /* 0x000fe20004800000 */
[----:B------:R-:W-:Y:S01]  /*c870*/  HFMA2 R11, -RZ, RZ, 0, 0 ;  /* 0x00000000ff0b7431 */ /* 0x000fe200000001ff */
[----:B------:R-:W-:Y:S01]  /*c880*/  SEL R13, R10, R13, !P1 ;  /* 0x0000000d0a0d7207 */ /* 0x000fe20004800000 */
[----:B------:R-:W-:Y:S01]  /*c890*/  IMAD.MOV.U32 R10, RZ, RZ, R20 ;  /* 0x000000ffff0a7224 */ /* 0x000fe200078e0014 */
[----:B------:R-:W-:-:S04]  /*c8a0*/  ISETP.NE.AND.EX P0, PT, R18, RZ, PT, P0 ;  /* 0x000000ff1200720c */ /* 0x000fc80003f05300 */
[----:B------:R-:W-:Y:S02]  /*c8b0*/  SEL R12, R12, 0xffffffff, P0 ;  /* 0xffffffff0c0c7807 */ /* 0x000fe40000000000 */
[----:B------:R-:W-:Y:S01]  /*c8c0*/  SEL R13, R13, 0xffffffff, P0 ;  /* 0xffffffff0d0d7807 */ /* 0x000fe20000000000 */
[----:B------:R-:W-:Y:S06]  /*c8d0*/  RET.REL.NODEC R10 `(_Z15tensorGatherF32PfPllS0_S0_llS_i) ;  /* 0xffffff340ac87950 */ /* 0x000fec0003c3ffff */
        .weak           $__internal_1_$__cuda_sm20_rem_s64
        .type           $__internal_1_$__cuda_sm20_rem_s64,@function
        .size           $__internal_1_$__cuda_sm20_rem_s64,(.L_x_141 - $__internal_1_$__cuda_sm20_rem_s64)
$__internal_1_$__cuda_sm20_rem_s64:
[----:B------:R-:W-:Y:S02]  /*c8e0*/  IADD3 R11, P1, PT, RZ, -R16, RZ ;  /* 0x80000010ff0b7210 */ /* 0x000fe40007f3e0ff */
[----:B------:R-:W-:-:S03]  /*c8f0*/  ISETP.GE.AND P0, PT, R17, RZ, PT ;  /* 0x000000ff1100720c */ /* 0x000fc60003f06270 */
        /* <DEDUP_REMOVED lines=15> */
[-C--:B------:R-:W-:Y:S02]  /*c9f0*/  IMAD R25, R13, R23.reuse, RZ ;  /* 0x000000170d197224 */ /* 0x080fe400078e02ff */
[----:B------:R-:W-:-:S04]  /*ca00*/  IMAD.WIDE.U32 R14, P0, R12, R23, R14 ;  /* 0x000000170c0e7225 */ /* 0x000fc8000780000e */
[----:B------:R-:W-:-:S04]  /*ca10*/  IMAD.HI.U32 R14, P1, R13, R19, R14 ;  /* 0x000000130d0e7227 */ /* 0x000fc8000782000e */
[----:B------:R-:W-:Y:S01]  /*ca20*/  IMAD.HI.U32 R19, R13, R23, RZ ;  /* 0x000000170d137227 */ /* 0x000fe200078e00ff */
[----:B------:R-:W-:-:S03]  /*ca30*/  IADD3 R15, P2, PT, R25, R14, RZ ;  /* 0x0000000e190f7210 */ /* 0x000fc60007f5e0ff */
[----:B------:R-:W-:Y:S02]  /*ca40*/  IMAD.X R19, R19, 0x1, R13, P0 ;  /* 0x0000000113137824 */ /* 0x000fe400000e060d */
[----:B------:R-:W-:-:S03]  /*ca50*/  IMAD.WIDE.U32 R12, R15, R10, RZ ;  /* 0x0000000a0f0c7225 */ /* 0x000fc600078e00ff */
[----:B------:R-:W-:Y:S01]  /*ca60*/  IADD3.X R19, PT, PT, RZ, RZ, R19, P2, P1 ;  /* 0x000000ffff137210 */ /* 0x000fe200017e2413 */
[----:B------:R-:W-:Y:S01]  /*ca70*/  IMAD R14, R15, R11, R13 ;  /* 0x0000000b0f0e7224 */ /* 0x000fe200078e020d */
[----:B------:R-:W-:Y:S02]  /*ca80*/  IADD3 R13, P0, PT, RZ, -R12, RZ ;  /* 0x8000000cff0d7210 */ /* 0x000fe40007f1e0ff */
[----:B------:R-:W-:Y:S01]  /*ca90*/  ISETP.LE.AND P1, PT, RZ, UR4, PT ;  /* 0x00000004ff007c0c */ /* 0x000fe2000bf23270 */
[----:B------:R-:W-:Y:S02]  /*caa0*/  IMAD R12, R19, R10, R14 ;  /* 0x0000000a130c7224 */ /* 0x000fe400078e020e */
[----:B------:R-:W-:-:S03]  /*cab0*/  IMAD.HI.U32 R14, R15, R13, RZ ;  /* 0x0000000d0f0e7227 */ /* 0x000fc600078e00ff */
[----:B------:R-:W-:-:S05]  /*cac0*/  IADD3.X R12, PT, PT, RZ, ~R12, RZ, P0, !PT ;  /* 0x8000000cff0c7210 */ /* 0x000fca00007fe4ff */
[----:B------:R-:W-:-:S04]  /*cad0*/  IMAD.WIDE.U32 R14, P0, R15, R12, R14 ;  /* 0x0000000c0f0e7225 */ /* 0x000fc8000780000e */
[----:B------:R-:W-:Y:S01]  /*cae0*/  IMAD.HI.U32 R14, P2, R19, R13, R14 ;  /* 0x0000000d130e7227 */ /* 0x000fe2000784000e */
[----:B------:R-:W-:-:S03]  /*caf0*/  SEL R15, R20, R21, !P1 ;  /* 0x00000015140f7207 */ /* 0x000fc60004800000 */
[CC--:B------:R-:W-:Y:S02]  /*cb00*/  IMAD R13, R19.reuse, R12.reuse, RZ ;  /* 0x0000000c130d7224 */ /* 0x0c0fe400078e02ff */
[----:B------:R-:W-:-:S03]  /*cb10*/  IMAD.HI.U32 R12, R19, R12, RZ ;  /* 0x0000000c130c7227 */ /* 0x000fc600078e00ff */
[----:B------:R-:W-:Y:S01]  /*cb20*/  IADD3 R14, P3, PT, R13, R14, RZ ;  /* 0x0000000e0d0e7210 */ /* 0x000fe20007f7e0ff */
[----:B------:R-:W-:Y:S01]  /*cb30*/  IMAD.X R20, RZ, RZ, ~UR4, P4 ;  /* 0x80000004ff147e24 */ /* 0x000fe2000a0e06ff */
[----:B------:R-:W-:-:S03]  /*cb40*/  IADD3.X R13, PT, PT, R12, R19, RZ, P0, !PT ;  /* 0x000000130c0d7210 */ /* 0x000fc600007fe4ff */
[----:B------:R-:W-:Y:S01]  /*cb50*/  IMAD.HI.U32 R12, R14, R15, RZ ;  /* 0x0000000f0e0c7227 */ /* 0x000fe200078e00ff */
[----:B------:R-:W-:Y:S02]  /*cb60*/  SEL R19, R20, UR4, !P1 ;  /* 0x0000000414137c07 */ /* 0x000fe4000c800000 */
[----:B------:R-:W-:Y:S01]  /*cb70*/  IADD3.X R20, PT, PT, RZ, RZ, R13, P3, P2 ;  /* 0x000000ffff147210 */ /* 0x000fe20001fe440d */
[----:B------:R-:W-:Y:S02]  /*cb80*/  IMAD.MOV.U32 R13, RZ, RZ, RZ ;  /* 0x000000ffff0d7224 */ /* 0x000fe400078e00ff */
        /* <DEDUP_REMOVED lines=14> */
[----:B------:R-:W-:-:S03]  /*cc70*/  ISETP.GE.U32.AND.EX P0, PT, R19, R11, PT, P0 ;  /* 0x0000000b1300720c */ /* 0x000fc60003f06100 */
[----:B------:R-:W-:Y:S01]  /*cc80*/  IMAD.X R15, R19, 0x1, ~R11, P2 ;  /* 0x00000001130f7824 */ /* 0x000fe200010e0e0b */
[----:B------:R-:W-:-:S04]  /*cc90*/  SEL R13, R13, R27, P0 ;  /* 0x0000001b0d0d7207 */ /* 0x000fc80000000000 */
[----:B------:R-:W-:Y:S01]  /*cca0*/  SEL R15, R15, R19, P0 ;  /* 0x000000130f0f7207 */ /* 0x000fe20000000000 */
[----:B------:R-:W-:Y:S01]  /*ccb0*/  HFMA2 R19, -RZ, RZ, 0, 0 ;  /* 0x00000000ff137431 */ /* 0x000fe200000001ff */
[CC--:B------:R-:W-:Y:S02]  /*ccc0*/  ISETP.GE.U32.AND P0, PT, R13.reuse, R10.reuse, PT ;  /* 0x0000000a0d00720c */ /* 0x0c0fe40003f06070 */
[----:B------:R-:W-:Y:S02]  /*ccd0*/  IADD3 R10, P2, PT, R13, -R10, RZ ;  /* 0x8000000a0d0a7210 */ /* 0x000fe40007f5e0ff */
[CC--:B------:R-:W-:Y:S02]  /*cce0*/  ISETP.GE.U32.AND.EX P0, PT, R15.reuse, R11.reuse, PT, P0 ;  /* 0x0000000b0f00720c */ /* 0x0c0fe40003f06100 */
[----:B------:R-:W-:Y:S02]  /*ccf0*/  IADD3.X R11, PT, PT, R15, ~R11, RZ, P2, !PT ;  /* 0x8000000b0f0b7210 */ /* 0x000fe400017fe4ff */
[----:B------:R-:W-:-:S02]  /*cd00*/  SEL R10, R10, R13, P0 ;  /* 0x0000000d0a0a7207 */ /* 0x000fc40000000000 */
[----:B------:R-:W-:Y:S02]  /*cd10*/  SEL R11, R11, R15, P0 ;  /* 0x0000000f0b0b7207 */ /* 0x000fe40000000000 */
[-C--:B------:R-:W-:Y:S02]  /*cd20*/  IADD3 R13, P2, PT, RZ, -R10.reuse, RZ ;  /* 0x8000000aff0d7210 */ /* 0x080fe40007f5e0ff */
[----:B------:R-:W-:Y:S02]  /*cd30*/  ISETP.NE.U32.AND P0, PT, R16, RZ, PT ;  /* 0x000000ff1000720c */ /* 0x000fe40003f05070 */
[----:B------:R-:W-:Y:S01]  /*cd40*/  SEL R10, R13, R10, !P1 ;  /* 0x0000000a0d0a7207 */ /* 0x000fe20004800000 */
[----:B------:R-:W-:Y:S01]  /*cd50*/  IMAD.X R12, RZ, RZ, ~R11, P2 ;  /* 0x000000ffff0c7224 */ /* 0x000fe200010e0e0b */
[----:B------:R-:W-:-:S04]  /*cd60*/  ISETP.NE.AND.EX P0, PT, R17, RZ, PT, P0 ;  /* 0x000000ff1100720c */ /* 0x000fc80003f05300 */
[----:B------:R-:W-:Y:S02]  /*cd70*/  SEL R11, R12, R11, !P1 ;  /* 0x0000000b0c0b7207 */ /* 0x000fe40004800000 */
[----:B------:R-:W-:Y:S02]  /*cd80*/  SEL R10, R10, 0xffffffff, P0 ;  /* 0xffffffff0a0a7807 */ /* 0x000fe40000000000 */
[----:B------:R-:W-:Y:S01]  /*cd90*/  SEL R11, R11, 0xffffffff, P0 ;  /* 0xffffffff0b0b7807 */ /* 0x000fe20000000000 */
[----:B------:R-:W-:Y:S06]  /*cda0*/  RET.REL.NODEC R18 `(_Z15tensorGatherF32PfPllS0_S0_llS_i) ;  /* 0xffffff3012947950 */ /* 0x000fec0003c3ffff */
.L_x_139:
[----:B------:R-:W-:-:S00]  /*cdb0*/  BRA `(.L_x_139) ;  /* 0xfffffffc00fc7947 */ /* 0x000fc0000383ffff */
[----:B------:R-:W-:-:S00]  /*cdc0*/  NOP ;  /* 0x0000000000007918 */ /* 0x000fc00000000000 */
        /* <DEDUP_REMOVED lines=11> */
.L_x_141:


//--------------------- .nv.shared.reserved.0     --------------------------
	.section	.nv.shared.reserved.0,"aw",@nobits
	.weak		__nv_reservedSMEM_offset_0_alias
	.size		__nv_reservedSMEM_offset_0_alias, 0, 64
	.other		__nv_reservedSMEM_offset_0_alias,@"STO_CUDA_RESERVED_SHARED STV_DEFAULT"
__nv_reservedSMEM_offset_0_alias:
	.zero		0
	.zero		64


//--------------------- .nv.constant0._Z15tensorGatherF32PfPllS0_S0_llS_i --------------------------
	.section	.nv.constant0._Z15tensorGatherF32PfPllS0_S0_llS_i,"a",@progbits
	.sectionflags	@""
	.align	4
.nv.constant0._Z15tensorGatherF32PfPllS0_S0_llS_i:
	.zero		964


//--------------------- SYMBOLS --------------------------

	.type		.nv.reservedSmem.offset0,@object
	.size		.nv.reservedSmem.offset0,0x4
